//
// Generated by NVIDIA NVVM Compiler
//
// Compiler Build ID: CL-36424714
// Cuda compilation tools, release 13.0, V13.0.88
// Based on NVVM 20.0.0
//

.version 9.0
.target sm_100
.address_size 64

	// .globl	_Z20kernel_loglikelihoodiPdiS_ddddddS_
.func  (.param .b64 func_retval0) __internal_accurate_pow
(
	.param .b64 __internal_accurate_pow_param_0
)
;

.visible .entry _Z20kernel_loglikelihoodiPdiS_ddddddS_(
	.param .u32 _Z20kernel_loglikelihoodiPdiS_ddddddS__param_0,
	.param .u64 .ptr .align 1 _Z20kernel_loglikelihoodiPdiS_ddddddS__param_1,
	.param .u32 _Z20kernel_loglikelihoodiPdiS_ddddddS__param_2,
	.param .u64 .ptr .align 1 _Z20kernel_loglikelihoodiPdiS_ddddddS__param_3,
	.param .f64 _Z20kernel_loglikelihoodiPdiS_ddddddS__param_4,
	.param .f64 _Z20kernel_loglikelihoodiPdiS_ddddddS__param_5,
	.param .f64 _Z20kernel_loglikelihoodiPdiS_ddddddS__param_6,
	.param .f64 _Z20kernel_loglikelihoodiPdiS_ddddddS__param_7,
	.param .f64 _Z20kernel_loglikelihoodiPdiS_ddddddS__param_8,
	.param .f64 _Z20kernel_loglikelihoodiPdiS_ddddddS__param_9,
	.param .u64 .ptr .align 1 _Z20kernel_loglikelihoodiPdiS_ddddddS__param_10
)
{
	.local .align 8 .b8 	__local_depot0[6008];
	.reg .b64 	%SP;
	.reg .b64 	%SPL;
	.reg .pred 	%p<82>;
	.reg .b32 	%r<255>;
	.reg .b32 	%f<13>;
	.reg .b64 	%rd<34>;
	.reg .b64 	%fd<659>;

	mov.u64 	%SPL, __local_depot0;
	ld.param.u32 	%r70, [_Z20kernel_loglikelihoodiPdiS_ddddddS__param_0];
	ld.param.u64 	%rd15, [_Z20kernel_loglikelihoodiPdiS_ddddddS__param_1];
	ld.param.u32 	%r71, [_Z20kernel_loglikelihoodiPdiS_ddddddS__param_2];
	ld.param.u64 	%rd13, [_Z20kernel_loglikelihoodiPdiS_ddddddS__param_3];
	ld.param.f64 	%fd656, [_Z20kernel_loglikelihoodiPdiS_ddddddS__param_6];
	ld.param.f64 	%fd112, [_Z20kernel_loglikelihoodiPdiS_ddddddS__param_7];
	ld.param.f64 	%fd113, [_Z20kernel_loglikelihoodiPdiS_ddddddS__param_8];
	ld.param.f64 	%fd114, [_Z20kernel_loglikelihoodiPdiS_ddddddS__param_9];
	cvta.to.global.u64 	%rd1, %rd15;
	add.u64 	%rd2, %SPL, 0;
	mov.u32 	%r72, %tid.x;
	mov.u32 	%r73, %ctaid.x;
	mov.u32 	%r74, %ntid.x;
	mad.lo.s32 	%r1, %r73, %r74, %r72;
	setp.ge.s32 	%p2, %r1, %r71;
	@%p2 bra 	$L__BB0_78;
	ld.param.f64 	%fd625, [_Z20kernel_loglikelihoodiPdiS_ddddddS__param_4];
	cvta.to.global.u64 	%rd17, %rd13;
	add.f64 	%fd1, %fd112, %fd113;
	mul.wide.s32 	%rd18, %r1, 8;
	add.s64 	%rd19, %rd17, %rd18;
	ld.global.f64 	%fd2, [%rd19];
	sub.f64 	%fd115, %fd2, %fd625;
	div.rn.f64 	%fd3, %fd115, %fd656;
	{
	.reg .b32 %temp; 
	mov.b64 	{%temp, %r2}, %fd3;
	}
	mov.f64 	%fd116, 0d4000000000000000;
	{
	.reg .b32 %temp; 
	mov.b64 	{%temp, %r75}, %fd116;
	}
	and.b32  	%r4, %r75, 2146435072;
	setp.eq.s32 	%p3, %r4, 1062207488;
	abs.f64 	%fd4, %fd3;
	{ // callseq 0, 0
	.param .b64 param0;
	st.param.f64 	[param0], %fd4;
	.param .b64 retval0;
	call.uni (retval0), 
	__internal_accurate_pow, 
	(
	param0
	);
	ld.param.f64 	%fd117, [retval0];
	} // callseq 0
	setp.lt.s32 	%p4, %r2, 0;
	neg.f64 	%fd119, %fd117;
	selp.f64 	%fd120, %fd119, %fd117, %p3;
	selp.f64 	%fd630, %fd120, %fd117, %p4;
	setp.neu.f64 	%p5, %fd3, 0d0000000000000000;
	@%p5 bra 	$L__BB0_3;
	setp.eq.s32 	%p6, %r4, 1062207488;
	selp.b32 	%r76, %r2, 0, %p6;
	setp.lt.s32 	%p7, %r75, 0;
	or.b32  	%r77, %r76, 2146435072;
	selp.b32 	%r78, %r77, %r76, %p7;
	mov.b32 	%r79, 0;
	mov.b64 	%fd630, {%r79, %r78};
$L__BB0_3:
	add.f64 	%fd121, %fd3, 0d4000000000000000;
	{
	.reg .b32 %temp; 
	mov.b64 	{%temp, %r80}, %fd121;
	}
	and.b32  	%r81, %r80, 2146435072;
	setp.ne.s32 	%p8, %r81, 2146435072;
	@%p8 bra 	$L__BB0_8;
	setp.num.f64 	%p9, %fd3, %fd3;
	@%p9 bra 	$L__BB0_6;
	mov.f64 	%fd122, 0d4000000000000000;
	add.rn.f64 	%fd630, %fd3, %fd122;
	bra.uni 	$L__BB0_8;
$L__BB0_6:
	setp.neu.f64 	%p10, %fd4, 0d7FF0000000000000;
	@%p10 bra 	$L__BB0_8;
	setp.lt.s32 	%p11, %r2, 0;
	setp.eq.s32 	%p12, %r4, 1062207488;
	setp.lt.s32 	%p13, %r75, 0;
	selp.b32 	%r83, 0, 2146435072, %p13;
	and.b32  	%r84, %r75, 2147483647;
	setp.ne.s32 	%p14, %r84, 1071644672;
	or.b32  	%r85, %r83, -2147483648;
	selp.b32 	%r86, %r85, %r83, %p14;
	selp.b32 	%r87, %r86, %r83, %p12;
	selp.b32 	%r88, %r87, %r83, %p11;
	mov.b32 	%r89, 0;
	mov.b64 	%fd630, {%r89, %r88};
$L__BB0_8:
	setp.eq.f64 	%p15, %fd3, 0d3FF0000000000000;
	mul.f64 	%fd123, %fd630, 0d3FE0000000000000;
	selp.f64 	%fd124, 0d3FE0000000000000, %fd123, %p15;
	neg.f64 	%fd125, %fd112;
	mul.f64 	%fd126, %fd114, %fd125;
	sub.f64 	%fd11, %fd126, %fd124;
	fma.rn.f64 	%fd127, %fd11, 0d3FF71547652B82FE, 0d4338000000000000;
	{
	.reg .b32 %temp; 
	mov.b64 	{%r5, %temp}, %fd127;
	}
	mov.f64 	%fd128, 0dC338000000000000;
	add.rn.f64 	%fd129, %fd127, %fd128;
	fma.rn.f64 	%fd130, %fd129, 0dBFE62E42FEFA39EF, %fd11;
	fma.rn.f64 	%fd131, %fd129, 0dBC7ABC9E3B39803F, %fd130;
	fma.rn.f64 	%fd132, %fd131, 0d3E5ADE1569CE2BDF, 0d3E928AF3FCA213EA;
	fma.rn.f64 	%fd133, %fd132, %fd131, 0d3EC71DEE62401315;
	fma.rn.f64 	%fd134, %fd133, %fd131, 0d3EFA01997C89EB71;
	fma.rn.f64 	%fd135, %fd134, %fd131, 0d3F2A01A014761F65;
	fma.rn.f64 	%fd136, %fd135, %fd131, 0d3F56C16C1852B7AF;
	fma.rn.f64 	%fd137, %fd136, %fd131, 0d3F81111111122322;
	fma.rn.f64 	%fd138, %fd137, %fd131, 0d3FA55555555502A1;
	fma.rn.f64 	%fd139, %fd138, %fd131, 0d3FC5555555555511;
	fma.rn.f64 	%fd140, %fd139, %fd131, 0d3FE000000000000B;
	fma.rn.f64 	%fd141, %fd140, %fd131, 0d3FF0000000000000;
	fma.rn.f64 	%fd142, %fd141, %fd131, 0d3FF0000000000000;
	{
	.reg .b32 %temp; 
	mov.b64 	{%r6, %temp}, %fd142;
	}
	{
	.reg .b32 %temp; 
	mov.b64 	{%temp, %r7}, %fd142;
	}
	shl.b32 	%r90, %r5, 20;
	add.s32 	%r91, %r90, %r7;
	mov.b64 	%fd631, {%r6, %r91};
	{
	.reg .b32 %temp; 
	mov.b64 	{%temp, %r92}, %fd11;
	}
	mov.b32 	%f7, %r92;
	abs.f32 	%f1, %f7;
	setp.lt.f32 	%p16, %f1, 0f4086232B;
	@%p16 bra 	$L__BB0_11;
	setp.lt.f64 	%p17, %fd11, 0d0000000000000000;
	add.f64 	%fd143, %fd11, 0d7FF0000000000000;
	selp.f64 	%fd631, 0d0000000000000000, %fd143, %p17;
	setp.geu.f32 	%p18, %f1, 0f40874800;
	@%p18 bra 	$L__BB0_11;
	shr.u32 	%r93, %r5, 31;
	add.s32 	%r94, %r5, %r93;
	shr.s32 	%r95, %r94, 1;
	shl.b32 	%r96, %r95, 20;
	add.s32 	%r97, %r7, %r96;
	mov.b64 	%fd144, {%r6, %r97};
	sub.s32 	%r98, %r5, %r95;
	shl.b32 	%r99, %r98, 20;
	add.s32 	%r100, %r99, 1072693248;
	mov.b32 	%r101, 0;
	mov.b64 	%fd145, {%r101, %r100};
	mul.f64 	%fd631, %fd145, %fd144;
$L__BB0_11:
	ld.param.f64 	%fd627, [_Z20kernel_loglikelihoodiPdiS_ddddddS__param_5];
	setp.eq.s32 	%p19, %r4, 1062207488;
	sub.f64 	%fd146, %fd2, %fd627;
	div.rn.f64 	%fd16, %fd146, %fd656;
	{
	.reg .b32 %temp; 
	mov.b64 	{%temp, %r8}, %fd16;
	}
	abs.f64 	%fd17, %fd16;
	{ // callseq 1, 0
	.param .b64 param0;
	st.param.f64 	[param0], %fd17;
	.param .b64 retval0;
	call.uni (retval0), 
	__internal_accurate_pow, 
	(
	param0
	);
	ld.param.f64 	%fd147, [retval0];
	} // callseq 1
	setp.lt.s32 	%p20, %r8, 0;
	neg.f64 	%fd149, %fd147;
	selp.f64 	%fd150, %fd149, %fd147, %p19;
	selp.f64 	%fd633, %fd150, %fd147, %p20;
	setp.neu.f64 	%p21, %fd16, 0d0000000000000000;
	@%p21 bra 	$L__BB0_13;
	setp.eq.s32 	%p22, %r4, 1062207488;
	selp.b32 	%r103, %r8, 0, %p22;
	setp.lt.s32 	%p23, %r75, 0;
	or.b32  	%r104, %r103, 2146435072;
	selp.b32 	%r105, %r104, %r103, %p23;
	mov.b32 	%r106, 0;
	mov.b64 	%fd633, {%r106, %r105};
$L__BB0_13:
	add.f64 	%fd151, %fd16, 0d4000000000000000;
	{
	.reg .b32 %temp; 
	mov.b64 	{%temp, %r107}, %fd151;
	}
	and.b32  	%r108, %r107, 2146435072;
	setp.ne.s32 	%p24, %r108, 2146435072;
	@%p24 bra 	$L__BB0_18;
	setp.num.f64 	%p25, %fd16, %fd16;
	@%p25 bra 	$L__BB0_16;
	mov.f64 	%fd152, 0d4000000000000000;
	add.rn.f64 	%fd633, %fd16, %fd152;
	bra.uni 	$L__BB0_18;
$L__BB0_16:
	setp.neu.f64 	%p26, %fd17, 0d7FF0000000000000;
	@%p26 bra 	$L__BB0_18;
	setp.lt.s32 	%p27, %r8, 0;
	setp.eq.s32 	%p28, %r4, 1062207488;
	setp.lt.s32 	%p29, %r75, 0;
	selp.b32 	%r110, 0, 2146435072, %p29;
	and.b32  	%r111, %r75, 2147483647;
	setp.ne.s32 	%p30, %r111, 1071644672;
	or.b32  	%r112, %r110, -2147483648;
	selp.b32 	%r113, %r112, %r110, %p30;
	selp.b32 	%r114, %r113, %r110, %p28;
	selp.b32 	%r115, %r114, %r110, %p27;
	mov.b32 	%r116, 0;
	mov.b64 	%fd633, {%r116, %r115};
$L__BB0_18:
	setp.eq.f64 	%p31, %fd16, 0d3FF0000000000000;
	mul.f64 	%fd153, %fd633, 0d3FE0000000000000;
	selp.f64 	%fd154, 0d3FE0000000000000, %fd153, %p31;
	neg.f64 	%fd155, %fd113;
	mul.f64 	%fd156, %fd114, %fd155;
	sub.f64 	%fd24, %fd156, %fd154;
	fma.rn.f64 	%fd157, %fd24, 0d3FF71547652B82FE, 0d4338000000000000;
	{
	.reg .b32 %temp; 
	mov.b64 	{%r9, %temp}, %fd157;
	}
	mov.f64 	%fd158, 0dC338000000000000;
	add.rn.f64 	%fd159, %fd157, %fd158;
	fma.rn.f64 	%fd160, %fd159, 0dBFE62E42FEFA39EF, %fd24;
	fma.rn.f64 	%fd161, %fd159, 0dBC7ABC9E3B39803F, %fd160;
	fma.rn.f64 	%fd162, %fd161, 0d3E5ADE1569CE2BDF, 0d3E928AF3FCA213EA;
	fma.rn.f64 	%fd163, %fd162, %fd161, 0d3EC71DEE62401315;
	fma.rn.f64 	%fd164, %fd163, %fd161, 0d3EFA01997C89EB71;
	fma.rn.f64 	%fd165, %fd164, %fd161, 0d3F2A01A014761F65;
	fma.rn.f64 	%fd166, %fd165, %fd161, 0d3F56C16C1852B7AF;
	fma.rn.f64 	%fd167, %fd166, %fd161, 0d3F81111111122322;
	fma.rn.f64 	%fd168, %fd167, %fd161, 0d3FA55555555502A1;
	fma.rn.f64 	%fd169, %fd168, %fd161, 0d3FC5555555555511;
	fma.rn.f64 	%fd170, %fd169, %fd161, 0d3FE000000000000B;
	fma.rn.f64 	%fd171, %fd170, %fd161, 0d3FF0000000000000;
	fma.rn.f64 	%fd172, %fd171, %fd161, 0d3FF0000000000000;
	{
	.reg .b32 %temp; 
	mov.b64 	{%r10, %temp}, %fd172;
	}
	{
	.reg .b32 %temp; 
	mov.b64 	{%temp, %r11}, %fd172;
	}
	shl.b32 	%r117, %r9, 20;
	add.s32 	%r118, %r117, %r11;
	mov.b64 	%fd634, {%r10, %r118};
	{
	.reg .b32 %temp; 
	mov.b64 	{%temp, %r119}, %fd24;
	}
	mov.b32 	%f8, %r119;
	abs.f32 	%f2, %f8;
	setp.lt.f32 	%p32, %f2, 0f4086232B;
	@%p32 bra 	$L__BB0_21;
	setp.lt.f64 	%p33, %fd24, 0d0000000000000000;
	add.f64 	%fd173, %fd24, 0d7FF0000000000000;
	selp.f64 	%fd634, 0d0000000000000000, %fd173, %p33;
	setp.geu.f32 	%p34, %f2, 0f40874800;
	@%p34 bra 	$L__BB0_21;
	shr.u32 	%r120, %r9, 31;
	add.s32 	%r121, %r9, %r120;
	shr.s32 	%r122, %r121, 1;
	shl.b32 	%r123, %r122, 20;
	add.s32 	%r124, %r11, %r123;
	mov.b64 	%fd174, {%r10, %r124};
	sub.s32 	%r125, %r9, %r122;
	shl.b32 	%r126, %r125, 20;
	add.s32 	%r127, %r126, 1072693248;
	mov.b32 	%r128, 0;
	mov.b64 	%fd175, {%r128, %r127};
	mul.f64 	%fd634, %fd175, %fd174;
$L__BB0_21:
	div.rn.f64 	%fd176, %fd112, %fd1;
	mul.f64 	%fd177, %fd176, %fd634;
	div.rn.f64 	%fd178, %fd113, %fd1;
	fma.rn.f64 	%fd29, %fd178, %fd631, %fd177;
	setp.lt.s32 	%p35, %r70, 1;
	@%p35 bra 	$L__BB0_47;
	setp.eq.s32 	%p36, %r4, 1062207488;
	setp.lt.s32 	%p37, %r75, 0;
	selp.b32 	%r12, 0, 2146435072, %p37;
	and.b32  	%r129, %r75, 2147483647;
	setp.ne.s32 	%p38, %r129, 1071644672;
	and.pred  	%p1, %p36, %p38;
	neg.s32 	%r238, %r70;
	mov.u64 	%rd30, %rd1;
	mov.u64 	%rd31, %rd2;
$L__BB0_23:
	ld.global.f64 	%fd30, [%rd30];
	mul.f64 	%fd179, %fd112, %fd113;
	mul.f64 	%fd180, %fd179, %fd30;
	mov.f64 	%fd181, 0d3FF0000000000000;
	sub.f64 	%fd31, %fd181, %fd30;
	mul.f64 	%fd182, %fd180, %fd31;
	sqrt.rn.f64 	%fd183, %fd182;
	add.f64 	%fd184, %fd114, %fd114;
	mul.f64 	%fd32, %fd184, %fd183;
	mul.f64 	%fd185, %fd113, %fd31;
	fma.rn.f64 	%fd186, %fd112, %fd30, %fd185;
	neg.f64 	%fd187, %fd186;
	mul.f64 	%fd33, %fd114, %fd187;
	fma.rn.f64 	%fd188, %fd33, 0d3FF71547652B82FE, 0d4338000000000000;
	{
	.reg .b32 %temp; 
	mov.b64 	{%r15, %temp}, %fd188;
	}
	mov.f64 	%fd189, 0dC338000000000000;
	add.rn.f64 	%fd190, %fd188, %fd189;
	fma.rn.f64 	%fd191, %fd190, 0dBFE62E42FEFA39EF, %fd33;
	fma.rn.f64 	%fd192, %fd190, 0dBC7ABC9E3B39803F, %fd191;
	fma.rn.f64 	%fd193, %fd192, 0d3E5ADE1569CE2BDF, 0d3E928AF3FCA213EA;
	fma.rn.f64 	%fd194, %fd193, %fd192, 0d3EC71DEE62401315;
	fma.rn.f64 	%fd195, %fd194, %fd192, 0d3EFA01997C89EB71;
	fma.rn.f64 	%fd196, %fd195, %fd192, 0d3F2A01A014761F65;
	fma.rn.f64 	%fd197, %fd196, %fd192, 0d3F56C16C1852B7AF;
	fma.rn.f64 	%fd198, %fd197, %fd192, 0d3F81111111122322;
	fma.rn.f64 	%fd199, %fd198, %fd192, 0d3FA55555555502A1;
	fma.rn.f64 	%fd200, %fd199, %fd192, 0d3FC5555555555511;
	fma.rn.f64 	%fd201, %fd200, %fd192, 0d3FE000000000000B;
	fma.rn.f64 	%fd202, %fd201, %fd192, 0d3FF0000000000000;
	fma.rn.f64 	%fd203, %fd202, %fd192, 0d3FF0000000000000;
	{
	.reg .b32 %temp; 
	mov.b64 	{%r16, %temp}, %fd203;
	}
	{
	.reg .b32 %temp; 
	mov.b64 	{%temp, %r17}, %fd203;
	}
	shl.b32 	%r130, %r15, 20;
	add.s32 	%r131, %r130, %r17;
	mov.b64 	%fd635, {%r16, %r131};
	{
	.reg .b32 %temp; 
	mov.b64 	{%temp, %r132}, %fd33;
	}
	mov.b32 	%f9, %r132;
	abs.f32 	%f3, %f9;
	setp.lt.f32 	%p39, %f3, 0f4086232B;
	@%p39 bra 	$L__BB0_26;
	setp.lt.f64 	%p40, %fd33, 0d0000000000000000;
	add.f64 	%fd204, %fd33, 0d7FF0000000000000;
	selp.f64 	%fd635, 0d0000000000000000, %fd204, %p40;
	setp.geu.f32 	%p41, %f3, 0f40874800;
	@%p41 bra 	$L__BB0_26;
	shr.u32 	%r133, %r15, 31;
	add.s32 	%r134, %r15, %r133;
	shr.s32 	%r135, %r134, 1;
	shl.b32 	%r136, %r135, 20;
	add.s32 	%r137, %r17, %r136;
	mov.b64 	%fd205, {%r16, %r137};
	sub.s32 	%r138, %r15, %r135;
	shl.b32 	%r139, %r138, 20;
	add.s32 	%r140, %r139, 1072693248;
	mov.b32 	%r141, 0;
	mov.b64 	%fd206, {%r141, %r140};
	mul.f64 	%fd635, %fd206, %fd205;
$L__BB0_26:
	ld.param.f64 	%fd628, [_Z20kernel_loglikelihoodiPdiS_ddddddS__param_5];
	ld.param.f64 	%fd626, [_Z20kernel_loglikelihoodiPdiS_ddddddS__param_4];
	mul.f64 	%fd207, %fd628, %fd31;
	fma.rn.f64 	%fd208, %fd626, %fd30, %fd207;
	sub.f64 	%fd209, %fd2, %fd208;
	div.rn.f64 	%fd38, %fd209, %fd656;
	{
	.reg .b32 %temp; 
	mov.b64 	{%temp, %r18}, %fd38;
	}
	abs.f64 	%fd39, %fd38;
	{ // callseq 2, 0
	.param .b64 param0;
	st.param.f64 	[param0], %fd39;
	.param .b64 retval0;
	call.uni (retval0), 
	__internal_accurate_pow, 
	(
	param0
	);
	ld.param.f64 	%fd210, [retval0];
	} // callseq 2
	setp.lt.s32 	%p45, %r18, 0;
	neg.f64 	%fd212, %fd210;
	selp.f64 	%fd213, %fd212, %fd210, %p36;
	selp.f64 	%fd214, %fd213, %fd210, %p45;
	setp.eq.f64 	%p46, %fd38, 0d0000000000000000;
	selp.b32 	%r142, %r18, 0, %p36;
	or.b32  	%r143, %r142, 2146435072;
	selp.b32 	%r144, %r143, %r142, %p37;
	mov.b32 	%r145, 0;
	mov.b64 	%fd215, {%r145, %r144};
	selp.f64 	%fd636, %fd215, %fd214, %p46;
	add.f64 	%fd216, %fd38, 0d4000000000000000;
	{
	.reg .b32 %temp; 
	mov.b64 	{%temp, %r146}, %fd216;
	}
	and.b32  	%r147, %r146, 2146435072;
	setp.ne.s32 	%p47, %r147, 2146435072;
	@%p47 bra 	$L__BB0_31;
	setp.num.f64 	%p48, %fd38, %fd38;
	@%p48 bra 	$L__BB0_29;
	mov.f64 	%fd217, 0d4000000000000000;
	add.rn.f64 	%fd636, %fd38, %fd217;
	bra.uni 	$L__BB0_31;
$L__BB0_29:
	setp.neu.f64 	%p49, %fd39, 0d7FF0000000000000;
	@%p49 bra 	$L__BB0_31;
	or.b32  	%r148, %r12, -2147483648;
	selp.b32 	%r149, %r148, %r12, %p1;
	selp.b32 	%r150, %r149, %r12, %p45;
	mov.b32 	%r151, 0;
	mov.b64 	%fd636, {%r151, %r150};
$L__BB0_31:
	setp.eq.f64 	%p51, %fd38, 0d3FF0000000000000;
	mul.f64 	%fd218, %fd636, 0dBFE0000000000000;
	selp.f64 	%fd44, 0dBFE0000000000000, %fd218, %p51;
	fma.rn.f64 	%fd219, %fd44, 0d3FF71547652B82FE, 0d4338000000000000;
	{
	.reg .b32 %temp; 
	mov.b64 	{%r19, %temp}, %fd219;
	}
	mov.f64 	%fd220, 0dC338000000000000;
	add.rn.f64 	%fd221, %fd219, %fd220;
	fma.rn.f64 	%fd222, %fd221, 0dBFE62E42FEFA39EF, %fd44;
	fma.rn.f64 	%fd223, %fd221, 0dBC7ABC9E3B39803F, %fd222;
	fma.rn.f64 	%fd224, %fd223, 0d3E5ADE1569CE2BDF, 0d3E928AF3FCA213EA;
	fma.rn.f64 	%fd225, %fd224, %fd223, 0d3EC71DEE62401315;
	fma.rn.f64 	%fd226, %fd225, %fd223, 0d3EFA01997C89EB71;
	fma.rn.f64 	%fd227, %fd226, %fd223, 0d3F2A01A014761F65;
	fma.rn.f64 	%fd228, %fd227, %fd223, 0d3F56C16C1852B7AF;
	fma.rn.f64 	%fd229, %fd228, %fd223, 0d3F81111111122322;
	fma.rn.f64 	%fd230, %fd229, %fd223, 0d3FA55555555502A1;
	fma.rn.f64 	%fd231, %fd230, %fd223, 0d3FC5555555555511;
	fma.rn.f64 	%fd232, %fd231, %fd223, 0d3FE000000000000B;
	fma.rn.f64 	%fd233, %fd232, %fd223, 0d3FF0000000000000;
	fma.rn.f64 	%fd234, %fd233, %fd223, 0d3FF0000000000000;
	{
	.reg .b32 %temp; 
	mov.b64 	{%r20, %temp}, %fd234;
	}
	{
	.reg .b32 %temp; 
	mov.b64 	{%temp, %r21}, %fd234;
	}
	shl.b32 	%r152, %r19, 20;
	add.s32 	%r153, %r152, %r21;
	mov.b64 	%fd637, {%r20, %r153};
	{
	.reg .b32 %temp; 
	mov.b64 	{%temp, %r154}, %fd44;
	}
	mov.b32 	%f10, %r154;
	abs.f32 	%f4, %f10;
	setp.lt.f32 	%p52, %f4, 0f4086232B;
	@%p52 bra 	$L__BB0_34;
	setp.lt.f64 	%p53, %fd44, 0d0000000000000000;
	add.f64 	%fd235, %fd44, 0d7FF0000000000000;
	selp.f64 	%fd637, 0d0000000000000000, %fd235, %p53;
	setp.geu.f32 	%p54, %f4, 0f40874800;
	@%p54 bra 	$L__BB0_34;
	shr.u32 	%r155, %r19, 31;
	add.s32 	%r156, %r19, %r155;
	shr.s32 	%r157, %r156, 1;
	shl.b32 	%r158, %r157, 20;
	add.s32 	%r159, %r21, %r158;
	mov.b64 	%fd236, {%r20, %r159};
	sub.s32 	%r160, %r19, %r157;
	shl.b32 	%r161, %r160, 20;
	add.s32 	%r162, %r161, 1072693248;
	mov.b32 	%r163, 0;
	mov.b64 	%fd237, {%r163, %r162};
	mul.f64 	%fd637, %fd237, %fd236;
$L__BB0_34:
	mul.f64 	%fd49, %fd635, %fd637;
	abs.f64 	%fd50, %fd32;
	{
	.reg .b32 %temp; 
	mov.b64 	{%temp, %r22}, %fd50;
	}
	add.s32 	%r164, %r22, -1076238844;
	setp.gt.u32 	%p55, %r164, 127526403;
	@%p55 bra 	$L__BB0_39;
	mul.f64 	%fd51, %fd50, 0d3FE0000000000000;
	fma.rn.f64 	%fd255, %fd51, 0d3FF71547652B82FE, 0d4338000000000000;
	{
	.reg .b32 %temp; 
	mov.b64 	{%r23, %temp}, %fd255;
	}
	mov.f64 	%fd256, 0dC338000000000000;
	add.rn.f64 	%fd257, %fd255, %fd256;
	fma.rn.f64 	%fd258, %fd257, 0dBFE62E42FEFA39EF, %fd51;
	fma.rn.f64 	%fd259, %fd257, 0dBC7ABC9E3B39803F, %fd258;
	fma.rn.f64 	%fd260, %fd259, 0d3E5ADE1569CE2BDF, 0d3E928AF3FCA213EA;
	fma.rn.f64 	%fd261, %fd260, %fd259, 0d3EC71DEE62401315;
	fma.rn.f64 	%fd262, %fd261, %fd259, 0d3EFA01997C89EB71;
	fma.rn.f64 	%fd263, %fd262, %fd259, 0d3F2A01A014761F65;
	fma.rn.f64 	%fd264, %fd263, %fd259, 0d3F56C16C1852B7AF;
	fma.rn.f64 	%fd265, %fd264, %fd259, 0d3F81111111122322;
	fma.rn.f64 	%fd266, %fd265, %fd259, 0d3FA55555555502A1;
	fma.rn.f64 	%fd267, %fd266, %fd259, 0d3FC5555555555511;
	fma.rn.f64 	%fd268, %fd267, %fd259, 0d3FE000000000000B;
	fma.rn.f64 	%fd269, %fd268, %fd259, 0d3FF0000000000000;
	fma.rn.f64 	%fd270, %fd269, %fd259, 0d3FF0000000000000;
	{
	.reg .b32 %temp; 
	mov.b64 	{%r24, %temp}, %fd270;
	}
	{
	.reg .b32 %temp; 
	mov.b64 	{%temp, %r25}, %fd270;
	}
	shl.b32 	%r165, %r23, 20;
	add.s32 	%r166, %r165, %r25;
	mov.b64 	%fd638, {%r24, %r166};
	{
	.reg .b32 %temp; 
	mov.b64 	{%temp, %r167}, %fd51;
	}
	mov.b32 	%f11, %r167;
	abs.f32 	%f5, %f11;
	setp.lt.f32 	%p56, %f5, 0f4086232B;
	@%p56 bra 	$L__BB0_38;
	setp.lt.f64 	%p57, %fd51, 0d0000000000000000;
	add.f64 	%fd271, %fd51, 0d7FF0000000000000;
	selp.f64 	%fd638, 0d0000000000000000, %fd271, %p57;
	setp.geu.f32 	%p58, %f5, 0f40874800;
	@%p58 bra 	$L__BB0_38;
	shr.u32 	%r168, %r23, 31;
	add.s32 	%r169, %r23, %r168;
	shr.s32 	%r170, %r169, 1;
	shl.b32 	%r171, %r170, 20;
	add.s32 	%r172, %r25, %r171;
	mov.b64 	%fd272, {%r24, %r172};
	sub.s32 	%r173, %r23, %r170;
	shl.b32 	%r174, %r173, 20;
	add.s32 	%r175, %r174, 1072693248;
	mov.b32 	%r176, 0;
	mov.b64 	%fd273, {%r176, %r175};
	mul.f64 	%fd638, %fd273, %fd272;
$L__BB0_38:
	rcp.approx.ftz.f64 	%fd274, %fd50;
	neg.f64 	%fd275, %fd50;
	fma.rn.f64 	%fd276, %fd275, %fd274, 0d3FF0000000000000;
	fma.rn.f64 	%fd277, %fd276, %fd276, %fd276;
	fma.rn.f64 	%fd278, %fd277, %fd274, %fd274;
	rsqrt.approx.ftz.f64 	%fd279, %fd50;
	mul.rn.f64 	%fd280, %fd279, %fd279;
	neg.f64 	%fd281, %fd280;
	fma.rn.f64 	%fd282, %fd50, %fd281, 0d3FF0000000000000;
	mul.rn.f64 	%fd283, %fd282, %fd279;
	fma.rn.f64 	%fd284, %fd282, 0d3FD8000000000000, 0d3FE0000000000000;
	fma.rn.f64 	%fd285, %fd284, %fd283, %fd279;
	fma.rn.f64 	%fd286, %fd278, 0d41F2F851FC237B1D, 0d41FFEFDD4FF37461;
	fma.rn.f64 	%fd287, %fd286, %fd278, 0dC1FA8A1907F57F70;
	fma.rn.f64 	%fd288, %fd287, %fd278, 0d41E10B6852851C22;
	fma.rn.f64 	%fd289, %fd288, %fd278, 0dC1B925FC57CCB350;
	fma.rn.f64 	%fd290, %fd289, %fd278, 0d41885261A7176974;
	fma.rn.f64 	%fd291, %fd290, %fd278, 0dC1506BFA24BE44DB;
	fma.rn.f64 	%fd292, %fd291, %fd278, 0d411003CC0DA58B08;
	fma.rn.f64 	%fd293, %fd292, %fd278, 0dC0C6E73AA6A2C47A;
	fma.rn.f64 	%fd294, %fd293, %fd278, 0d40785E17BC10541A;
	fma.rn.f64 	%fd295, %fd294, %fd278, 0dC0216C6690365068;
	fma.rn.f64 	%fd296, %fd295, %fd278, 0d3FD934E08086004C;
	fma.rn.f64 	%fd297, %fd296, %fd278, 0d3FB6AA7C7D428943;
	fma.rn.f64 	%fd298, %fd297, %fd278, 0d3FA6EAC2735A091E;
	fma.rn.f64 	%fd299, %fd298, %fd278, 0d3F9DEBAA90561E71;
	fma.rn.f64 	%fd300, %fd299, %fd278, 0d3F9CB94DDFD23F70;
	fma.rn.f64 	%fd301, %fd300, %fd278, 0d3FA9884533D30179;
	fma.rn.f64 	%fd302, %fd301, %fd278, 0d3FD9884533D43657;
	mul.f64 	%fd303, %fd285, %fd302;
	mul.f64 	%fd304, %fd303, %fd638;
	mul.f64 	%fd639, %fd638, %fd304;
	bra.uni 	$L__BB0_40;
$L__BB0_39:
	mul.f64 	%fd238, %fd32, %fd32;
	fma.rn.f64 	%fd239, %fd238, 0d37D4D7F592957DA6, 0d3858C41D50AB516F;
	fma.rn.f64 	%fd240, %fd239, %fd238, 0d39095DDA3F2C417B;
	fma.rn.f64 	%fd241, %fd240, %fd238, 0d39A367189A01363E;
	fma.rn.f64 	%fd242, %fd241, %fd238, 0d3A3E90745678B866;
	fma.rn.f64 	%fd243, %fd242, %fd238, 0d3AD416D14FA3A4BD;
	fma.rn.f64 	%fd244, %fd243, %fd238, 0d3B669D021FDE720E;
	fma.rn.f64 	%fd245, %fd244, %fd238, 0d3BF5601014E95430;
	fma.rn.f64 	%fd246, %fd245, %fd238, 0d3C80B313C0325230;
	fma.rn.f64 	%fd247, %fd246, %fd238, 0d3D0522A42FFEF890;
	fma.rn.f64 	%fd248, %fd247, %fd238, 0d3D8522A440809476;
	fma.rn.f64 	%fd249, %fd248, %fd238, 0d3E002E85C07BA843;
	fma.rn.f64 	%fd250, %fd249, %fd238, 0d3E723456789B9DE8;
	fma.rn.f64 	%fd251, %fd250, %fd238, 0d3EDC71C71C71B63C;
	fma.rn.f64 	%fd252, %fd251, %fd238, 0d3F3C71C71C71C7C2;
	fma.rn.f64 	%fd253, %fd252, %fd238, 0d3F8FFFFFFFFFFFFB;
	fma.rn.f64 	%fd254, %fd253, %fd238, 0d3FD0000000000000;
	fma.rn.f64 	%fd639, %fd254, %fd238, 0d3FF0000000000000;
$L__BB0_40:
	mul.f64 	%fd305, %fd112, %fd31;
	fma.rn.f64 	%fd59, %fd113, %fd30, %fd305;
	add.s32 	%r177, %r22, -1076232192;
	setp.gt.u32 	%p59, %r177, 127533055;
	@%p59 bra 	$L__BB0_45;
	mul.f64 	%fd60, %fd50, 0d3FE0000000000000;
	fma.rn.f64 	%fd324, %fd60, 0d3FF71547652B82FE, 0d4338000000000000;
	{
	.reg .b32 %temp; 
	mov.b64 	{%r26, %temp}, %fd324;
	}
	mov.f64 	%fd325, 0dC338000000000000;
	add.rn.f64 	%fd326, %fd324, %fd325;
	fma.rn.f64 	%fd327, %fd326, 0dBFE62E42FEFA39EF, %fd60;
	fma.rn.f64 	%fd328, %fd326, 0dBC7ABC9E3B39803F, %fd327;
	fma.rn.f64 	%fd329, %fd328, 0d3E5ADE1569CE2BDF, 0d3E928AF3FCA213EA;
	fma.rn.f64 	%fd330, %fd329, %fd328, 0d3EC71DEE62401315;
	fma.rn.f64 	%fd331, %fd330, %fd328, 0d3EFA01997C89EB71;
	fma.rn.f64 	%fd332, %fd331, %fd328, 0d3F2A01A014761F65;
	fma.rn.f64 	%fd333, %fd332, %fd328, 0d3F56C16C1852B7AF;
	fma.rn.f64 	%fd334, %fd333, %fd328, 0d3F81111111122322;
	fma.rn.f64 	%fd335, %fd334, %fd328, 0d3FA55555555502A1;
	fma.rn.f64 	%fd336, %fd335, %fd328, 0d3FC5555555555511;
	fma.rn.f64 	%fd337, %fd336, %fd328, 0d3FE000000000000B;
	fma.rn.f64 	%fd338, %fd337, %fd328, 0d3FF0000000000000;
	fma.rn.f64 	%fd339, %fd338, %fd328, 0d3FF0000000000000;
	{
	.reg .b32 %temp; 
	mov.b64 	{%r27, %temp}, %fd339;
	}
	{
	.reg .b32 %temp; 
	mov.b64 	{%temp, %r28}, %fd339;
	}
	shl.b32 	%r178, %r26, 20;
	add.s32 	%r179, %r178, %r28;
	mov.b64 	%fd640, {%r27, %r179};
	{
	.reg .b32 %temp; 
	mov.b64 	{%temp, %r180}, %fd60;
	}
	mov.b32 	%f12, %r180;
	abs.f32 	%f6, %f12;
	setp.lt.f32 	%p60, %f6, 0f4086232B;
	@%p60 bra 	$L__BB0_44;
	setp.lt.f64 	%p61, %fd60, 0d0000000000000000;
	add.f64 	%fd340, %fd60, 0d7FF0000000000000;
	selp.f64 	%fd640, 0d0000000000000000, %fd340, %p61;
	setp.geu.f32 	%p62, %f6, 0f40874800;
	@%p62 bra 	$L__BB0_44;
	shr.u32 	%r181, %r26, 31;
	add.s32 	%r182, %r26, %r181;
	shr.s32 	%r183, %r182, 1;
	shl.b32 	%r184, %r183, 20;
	add.s32 	%r185, %r28, %r184;
	mov.b64 	%fd341, {%r27, %r185};
	sub.s32 	%r186, %r26, %r183;
	shl.b32 	%r187, %r186, 20;
	add.s32 	%r188, %r187, 1072693248;
	mov.b32 	%r189, 0;
	mov.b64 	%fd342, {%r189, %r188};
	mul.f64 	%fd640, %fd342, %fd341;
$L__BB0_44:
	rcp.approx.ftz.f64 	%fd343, %fd50;
	neg.f64 	%fd344, %fd50;
	fma.rn.f64 	%fd345, %fd344, %fd343, 0d3FF0000000000000;
	fma.rn.f64 	%fd346, %fd345, %fd345, %fd345;
	fma.rn.f64 	%fd347, %fd346, %fd343, %fd343;
	rsqrt.approx.ftz.f64 	%fd348, %fd50;
	mul.rn.f64 	%fd349, %fd348, %fd348;
	neg.f64 	%fd350, %fd349;
	fma.rn.f64 	%fd351, %fd50, %fd350, 0d3FF0000000000000;
	mul.rn.f64 	%fd352, %fd351, %fd348;
	fma.rn.f64 	%fd353, %fd351, 0d3FD8000000000000, 0d3FE0000000000000;
	fma.rn.f64 	%fd354, %fd353, %fd352, %fd348;
	fma.rn.f64 	%fd355, %fd347, 0d41D8729DA7E5A092, 0dC20A9923A6810426;
	fma.rn.f64 	%fd356, %fd355, %fd347, 0d42015D3DB3C5FFE0;
	fma.rn.f64 	%fd357, %fd356, %fd347, 0dC1E4D2D89A3913C1;
	fma.rn.f64 	%fd358, %fd357, %fd347, 0d41BDCDFF9B080398;
	fma.rn.f64 	%fd359, %fd358, %fd347, 0dC18C5F2E01FB2FF9;
	fma.rn.f64 	%fd360, %fd359, %fd347, 0d4152FCFB5FD54150;
	fma.rn.f64 	%fd361, %fd360, %fd347, 0dC1126D4CD831FC06;
	fma.rn.f64 	%fd362, %fd361, %fd347, 0d40CA49ABC2CAD407;
	fma.rn.f64 	%fd363, %fd362, %fd347, 0dC07BF09A8D0B4BCF;
	fma.rn.f64 	%fd364, %fd363, %fd347, 0d4023F8F8F6F26890;
	fma.rn.f64 	%fd365, %fd364, %fd347, 0dBFDD6E31961ECE73;
	fma.rn.f64 	%fd366, %fd365, %fd347, 0dBFBBBDC121C5123B;
	fma.rn.f64 	%fd367, %fd366, %fd347, 0dBFAD76AACF55FC53;
	fma.rn.f64 	%fd368, %fd367, %fd347, 0dBFA4F1C4FF86494B;
	fma.rn.f64 	%fd369, %fd368, %fd347, 0dBFA7EFC0E3C7167E;
	fma.rn.f64 	%fd370, %fd369, %fd347, 0dBFC32633E6DECF48;
	fma.rn.f64 	%fd371, %fd370, %fd347, 0d3FD9884533D43649;
	mul.rn.f64 	%fd372, %fd371, %fd354;
	mul.rn.f64 	%fd373, %fd372, %fd640;
	mul.rn.f64 	%fd374, %fd373, %fd640;
	copysign.f64 	%fd641, %fd32, %fd374;
	bra.uni 	$L__BB0_46;
$L__BB0_45:
	mul.rn.f64 	%fd306, %fd32, %fd32;
	fma.rn.f64 	%fd307, %fd306, 0d38268D52E367973F, 0d38A76B71C28918B0;
	fma.rn.f64 	%fd308, %fd307, %fd306, 0d3958082FE6606ACB;
	fma.rn.f64 	%fd309, %fd308, %fd306, 0d39F0EC04908E2753;
	fma.rn.f64 	%fd310, %fd309, %fd306, 0d3A88D983808A730D;
	fma.rn.f64 	%fd311, %fd310, %fd306, 0d3B1E21624AF0555A;
	fma.rn.f64 	%fd312, %fd311, %fd306, 0d3BAF18024073231E;
	fma.rn.f64 	%fd313, %fd312, %fd306, 0d3C3AB810D07C53A4;
	fma.rn.f64 	%fd314, %fd313, %fd306, 0d3CC2C97677FAB629;
	fma.rn.f64 	%fd315, %fd314, %fd306, 0d3D4522A42918D8A1;
	fma.rn.f64 	%fd316, %fd315, %fd306, 0d3DC27E4FB8F617FC;
	fma.rn.f64 	%fd317, %fd316, %fd306, 0d3E3845C8A0ABD799;
	fma.rn.f64 	%fd318, %fd317, %fd306, 0d3EA6C16C16C369A2;
	fma.rn.f64 	%fd319, %fd318, %fd306, 0d3F0C71C71C71A4B2;
	fma.rn.f64 	%fd320, %fd319, %fd306, 0d3F65555555555681;
	fma.rn.f64 	%fd321, %fd320, %fd306, 0d3FAFFFFFFFFFFFF1;
	mul.rn.f64 	%fd322, %fd321, %fd306;
	mul.f64 	%fd323, %fd32, 0d3FE0000000000000;
	fma.rn.f64 	%fd641, %fd32, %fd322, %fd323;
$L__BB0_46:
	mul.f64 	%fd375, %fd114, %fd59;
	mul.f64 	%fd376, %fd375, %fd641;
	div.rn.f64 	%fd377, %fd376, %fd32;
	add.f64 	%fd378, %fd639, %fd377;
	mul.f64 	%fd379, %fd49, %fd378;
	st.local.f64 	[%rd31], %fd379;
	add.s32 	%r238, %r238, 1;
	setp.ne.s32 	%p63, %r238, 0;
	add.s64 	%rd31, %rd31, 8;
	add.s64 	%rd30, %rd30, 8;
	@%p63 bra 	$L__BB0_23;
$L__BB0_47:
	add.f64 	%fd381, %fd112, %fd112;
	mul.f64 	%fd382, %fd381, %fd113;
	div.rn.f64 	%fd383, %fd382, %fd1;
	mul.f64 	%fd68, %fd114, %fd383;
	setp.lt.s32 	%p64, %r70, 3;
	mov.f64 	%fd649, 0d0000000000000000;
	@%p64 bra 	$L__BB0_56;
	add.s32 	%r30, %r70, -3;
	shr.u32 	%r191, %r30, 1;
	add.s32 	%r31, %r191, 1;
	setp.lt.u32 	%p65, %r30, 6;
	mov.b32 	%r241, 0;
	mov.f64 	%fd649, 0d0000000000000000;
	@%p65 bra 	$L__BB0_51;
	ld.global.f64 	%fd643, [%rd1];
	ld.local.f64 	%fd642, [%rd2];
	and.b32  	%r193, %r31, 2147483644;
	neg.s32 	%r239, %r193;
	add.s64 	%rd33, %rd2, 32;
	add.s64 	%rd32, %rd1, 32;
	mov.b32 	%r241, 0;
	mov.f64 	%fd649, 0d0000000000000000;
$L__BB0_50:
	.pragma "nounroll";
	ld.global.f64 	%fd387, [%rd32+-24];
	sub.f64 	%fd388, %fd387, %fd643;
	ld.global.f64 	%fd389, [%rd32+-16];
	sub.f64 	%fd390, %fd389, %fd387;
	add.f64 	%fd391, %fd388, %fd390;
	div.rn.f64 	%fd392, %fd391, 0d4018000000000000;
	div.rn.f64 	%fd393, %fd390, %fd388;
	mov.f64 	%fd394, 0d4000000000000000;
	sub.f64 	%fd395, %fd394, %fd393;
	ld.local.f64 	%fd396, [%rd33+-24];
	mul.f64 	%fd397, %fd396, %fd391;
	mul.f64 	%fd398, %fd391, %fd397;
	div.rn.f64 	%fd399, %fd398, %fd388;
	div.rn.f64 	%fd400, %fd399, %fd390;
	fma.rn.f64 	%fd401, %fd642, %fd395, %fd400;
	ld.local.f64 	%fd402, [%rd33+-16];
	div.rn.f64 	%fd403, %fd388, %fd390;
	sub.f64 	%fd404, %fd394, %fd403;
	fma.rn.f64 	%fd405, %fd402, %fd404, %fd401;
	fma.rn.f64 	%fd406, %fd392, %fd405, %fd649;
	ld.global.f64 	%fd407, [%rd32+-8];
	sub.f64 	%fd408, %fd407, %fd389;
	ld.global.f64 	%fd409, [%rd32];
	sub.f64 	%fd410, %fd409, %fd407;
	add.f64 	%fd411, %fd408, %fd410;
	div.rn.f64 	%fd412, %fd411, 0d4018000000000000;
	div.rn.f64 	%fd413, %fd410, %fd408;
	sub.f64 	%fd414, %fd394, %fd413;
	ld.local.f64 	%fd415, [%rd33+-8];
	mul.f64 	%fd416, %fd415, %fd411;
	mul.f64 	%fd417, %fd411, %fd416;
	div.rn.f64 	%fd418, %fd417, %fd408;
	div.rn.f64 	%fd419, %fd418, %fd410;
	fma.rn.f64 	%fd420, %fd402, %fd414, %fd419;
	ld.local.f64 	%fd421, [%rd33];
	div.rn.f64 	%fd422, %fd408, %fd410;
	sub.f64 	%fd423, %fd394, %fd422;
	fma.rn.f64 	%fd424, %fd421, %fd423, %fd420;
	fma.rn.f64 	%fd425, %fd412, %fd424, %fd406;
	ld.global.f64 	%fd426, [%rd32+8];
	sub.f64 	%fd427, %fd426, %fd409;
	ld.global.f64 	%fd428, [%rd32+16];
	sub.f64 	%fd429, %fd428, %fd426;
	add.f64 	%fd430, %fd427, %fd429;
	div.rn.f64 	%fd431, %fd430, 0d4018000000000000;
	div.rn.f64 	%fd432, %fd429, %fd427;
	sub.f64 	%fd433, %fd394, %fd432;
	ld.local.f64 	%fd434, [%rd33+8];
	mul.f64 	%fd435, %fd434, %fd430;
	mul.f64 	%fd436, %fd430, %fd435;
	div.rn.f64 	%fd437, %fd436, %fd427;
	div.rn.f64 	%fd438, %fd437, %fd429;
	fma.rn.f64 	%fd439, %fd421, %fd433, %fd438;
	ld.local.f64 	%fd440, [%rd33+16];
	div.rn.f64 	%fd441, %fd427, %fd429;
	sub.f64 	%fd442, %fd394, %fd441;
	fma.rn.f64 	%fd443, %fd440, %fd442, %fd439;
	fma.rn.f64 	%fd444, %fd431, %fd443, %fd425;
	ld.global.f64 	%fd445, [%rd32+24];
	sub.f64 	%fd446, %fd445, %fd428;
	add.s32 	%r241, %r241, 8;
	ld.global.f64 	%fd643, [%rd32+32];
	sub.f64 	%fd447, %fd643, %fd445;
	add.f64 	%fd448, %fd446, %fd447;
	div.rn.f64 	%fd449, %fd448, 0d4018000000000000;
	div.rn.f64 	%fd450, %fd447, %fd446;
	sub.f64 	%fd451, %fd394, %fd450;
	ld.local.f64 	%fd452, [%rd33+24];
	mul.f64 	%fd453, %fd452, %fd448;
	mul.f64 	%fd454, %fd448, %fd453;
	div.rn.f64 	%fd455, %fd454, %fd446;
	div.rn.f64 	%fd456, %fd455, %fd447;
	fma.rn.f64 	%fd457, %fd440, %fd451, %fd456;
	ld.local.f64 	%fd642, [%rd33+32];
	div.rn.f64 	%fd458, %fd446, %fd447;
	sub.f64 	%fd459, %fd394, %fd458;
	fma.rn.f64 	%fd460, %fd642, %fd459, %fd457;
	fma.rn.f64 	%fd649, %fd449, %fd460, %fd444;
	add.s32 	%r239, %r239, 4;
	add.s64 	%rd33, %rd33, 64;
	add.s64 	%rd32, %rd32, 64;
	setp.ne.s32 	%p66, %r239, 0;
	@%p66 bra 	$L__BB0_50;
$L__BB0_51:
	and.b32  	%r194, %r31, 3;
	setp.eq.s32 	%p67, %r194, 0;
	@%p67 bra 	$L__BB0_56;
	setp.eq.s32 	%p68, %r194, 1;
	@%p68 bra 	$L__BB0_54;
	mul.wide.u32 	%rd20, %r241, 8;
	add.s64 	%rd21, %rd1, %rd20;
	ld.global.f64 	%fd462, [%rd21+8];
	ld.global.f64 	%fd463, [%rd21];
	sub.f64 	%fd464, %fd462, %fd463;
	ld.global.f64 	%fd465, [%rd21+16];
	sub.f64 	%fd466, %fd465, %fd462;
	add.f64 	%fd467, %fd464, %fd466;
	div.rn.f64 	%fd468, %fd467, 0d4018000000000000;
	add.s64 	%rd22, %rd2, %rd20;
	ld.local.f64 	%fd469, [%rd22];
	div.rn.f64 	%fd470, %fd466, %fd464;
	mov.f64 	%fd471, 0d4000000000000000;
	sub.f64 	%fd472, %fd471, %fd470;
	ld.local.f64 	%fd473, [%rd22+8];
	mul.f64 	%fd474, %fd473, %fd467;
	mul.f64 	%fd475, %fd467, %fd474;
	div.rn.f64 	%fd476, %fd475, %fd464;
	div.rn.f64 	%fd477, %fd476, %fd466;
	fma.rn.f64 	%fd478, %fd469, %fd472, %fd477;
	ld.local.f64 	%fd479, [%rd22+16];
	div.rn.f64 	%fd480, %fd464, %fd466;
	sub.f64 	%fd481, %fd471, %fd480;
	fma.rn.f64 	%fd482, %fd479, %fd481, %fd478;
	fma.rn.f64 	%fd483, %fd468, %fd482, %fd649;
	ld.global.f64 	%fd484, [%rd21+24];
	sub.f64 	%fd485, %fd484, %fd465;
	add.s32 	%r241, %r241, 4;
	ld.global.f64 	%fd486, [%rd21+32];
	sub.f64 	%fd487, %fd486, %fd484;
	add.f64 	%fd488, %fd485, %fd487;
	div.rn.f64 	%fd489, %fd488, 0d4018000000000000;
	div.rn.f64 	%fd490, %fd487, %fd485;
	sub.f64 	%fd491, %fd471, %fd490;
	ld.local.f64 	%fd492, [%rd22+24];
	mul.f64 	%fd493, %fd492, %fd488;
	mul.f64 	%fd494, %fd488, %fd493;
	div.rn.f64 	%fd495, %fd494, %fd485;
	div.rn.f64 	%fd496, %fd495, %fd487;
	fma.rn.f64 	%fd497, %fd479, %fd491, %fd496;
	ld.local.f64 	%fd498, [%rd22+32];
	div.rn.f64 	%fd499, %fd485, %fd487;
	sub.f64 	%fd500, %fd471, %fd499;
	fma.rn.f64 	%fd501, %fd498, %fd500, %fd497;
	fma.rn.f64 	%fd649, %fd489, %fd501, %fd483;
$L__BB0_54:
	and.b32  	%r195, %r30, 2;
	setp.ne.s32 	%p69, %r195, 0;
	@%p69 bra 	$L__BB0_56;
	mul.wide.u32 	%rd23, %r241, 8;
	add.s64 	%rd24, %rd1, %rd23;
	ld.global.f64 	%fd502, [%rd24+8];
	ld.global.f64 	%fd503, [%rd24];
	sub.f64 	%fd504, %fd502, %fd503;
	ld.global.f64 	%fd505, [%rd24+16];
	sub.f64 	%fd506, %fd505, %fd502;
	add.f64 	%fd507, %fd504, %fd506;
	div.rn.f64 	%fd508, %fd507, 0d4018000000000000;
	add.s64 	%rd25, %rd2, %rd23;
	ld.local.f64 	%fd509, [%rd25];
	div.rn.f64 	%fd510, %fd506, %fd504;
	mov.f64 	%fd511, 0d4000000000000000;
	sub.f64 	%fd512, %fd511, %fd510;
	ld.local.f64 	%fd513, [%rd25+8];
	mul.f64 	%fd514, %fd513, %fd507;
	mul.f64 	%fd515, %fd507, %fd514;
	div.rn.f64 	%fd516, %fd515, %fd504;
	div.rn.f64 	%fd517, %fd516, %fd506;
	fma.rn.f64 	%fd518, %fd509, %fd512, %fd517;
	ld.local.f64 	%fd519, [%rd25+16];
	div.rn.f64 	%fd520, %fd504, %fd506;
	sub.f64 	%fd521, %fd511, %fd520;
	fma.rn.f64 	%fd522, %fd519, %fd521, %fd518;
	fma.rn.f64 	%fd649, %fd508, %fd522, %fd649;
$L__BB0_56:
	fma.rn.f64 	%fd650, %fd68, %fd649, %fd29;
	{
	.reg .b32 %temp; 
	mov.b64 	{%temp, %r243}, %fd650;
	}
	{
	.reg .b32 %temp; 
	mov.b64 	{%r244, %temp}, %fd650;
	}
	setp.gt.s32 	%p70, %r243, 1048575;
	mov.b32 	%r245, -1023;
	@%p70 bra 	$L__BB0_58;
	mul.f64 	%fd650, %fd650, 0d4350000000000000;
	{
	.reg .b32 %temp; 
	mov.b64 	{%temp, %r243}, %fd650;
	}
	{
	.reg .b32 %temp; 
	mov.b64 	{%r244, %temp}, %fd650;
	}
	mov.b32 	%r245, -1077;
$L__BB0_58:
	add.s32 	%r198, %r243, -1;
	setp.gt.u32 	%p71, %r198, 2146435070;
	@%p71 bra 	$L__BB0_62;
	shr.u32 	%r201, %r243, 20;
	add.s32 	%r246, %r245, %r201;
	and.b32  	%r202, %r243, 1048575;
	or.b32  	%r203, %r202, 1072693248;
	mov.b64 	%fd651, {%r244, %r203};
	setp.lt.u32 	%p73, %r203, 1073127583;
	@%p73 bra 	$L__BB0_61;
	{
	.reg .b32 %temp; 
	mov.b64 	{%r204, %temp}, %fd651;
	}
	{
	.reg .b32 %temp; 
	mov.b64 	{%temp, %r205}, %fd651;
	}
	add.s32 	%r206, %r205, -1048576;
	mov.b64 	%fd651, {%r204, %r206};
	add.s32 	%r246, %r246, 1;
$L__BB0_61:
	add.f64 	%fd524, %fd651, 0dBFF0000000000000;
	add.f64 	%fd525, %fd651, 0d3FF0000000000000;
	rcp.approx.ftz.f64 	%fd526, %fd525;
	neg.f64 	%fd527, %fd525;
	fma.rn.f64 	%fd528, %fd527, %fd526, 0d3FF0000000000000;
	fma.rn.f64 	%fd529, %fd528, %fd528, %fd528;
	fma.rn.f64 	%fd530, %fd529, %fd526, %fd526;
	mul.f64 	%fd531, %fd524, %fd530;
	fma.rn.f64 	%fd532, %fd524, %fd530, %fd531;
	mul.f64 	%fd533, %fd532, %fd532;
	fma.rn.f64 	%fd534, %fd533, 0d3EB1380B3AE80F1E, 0d3ED0EE258B7A8B04;
	fma.rn.f64 	%fd535, %fd534, %fd533, 0d3EF3B2669F02676F;
	fma.rn.f64 	%fd536, %fd535, %fd533, 0d3F1745CBA9AB0956;
	fma.rn.f64 	%fd537, %fd536, %fd533, 0d3F3C71C72D1B5154;
	fma.rn.f64 	%fd538, %fd537, %fd533, 0d3F624924923BE72D;
	fma.rn.f64 	%fd539, %fd538, %fd533, 0d3F8999999999A3C4;
	fma.rn.f64 	%fd540, %fd539, %fd533, 0d3FB5555555555554;
	sub.f64 	%fd541, %fd524, %fd532;
	add.f64 	%fd542, %fd541, %fd541;
	neg.f64 	%fd543, %fd532;
	fma.rn.f64 	%fd544, %fd543, %fd524, %fd542;
	mul.f64 	%fd545, %fd530, %fd544;
	mul.f64 	%fd546, %fd533, %fd540;
	fma.rn.f64 	%fd547, %fd546, %fd532, %fd545;
	xor.b32  	%r207, %r246, -2147483648;
	mov.b32 	%r208, 1127219200;
	mov.b64 	%fd548, {%r207, %r208};
	mov.b32 	%r209, -2147483648;
	mov.b64 	%fd549, {%r209, %r208};
	sub.f64 	%fd550, %fd548, %fd549;
	fma.rn.f64 	%fd551, %fd550, 0d3FE62E42FEFA39EF, %fd532;
	fma.rn.f64 	%fd552, %fd550, 0dBFE62E42FEFA39EF, %fd551;
	sub.f64 	%fd553, %fd552, %fd532;
	sub.f64 	%fd554, %fd547, %fd553;
	fma.rn.f64 	%fd555, %fd550, 0d3C7ABC9E3B39803F, %fd554;
	add.f64 	%fd652, %fd551, %fd555;
	bra.uni 	$L__BB0_63;
$L__BB0_62:
	fma.rn.f64 	%fd523, %fd650, 0d7FF0000000000000, 0d7FF0000000000000;
	{
	.reg .b32 %temp; 
	mov.b64 	{%temp, %r199}, %fd650;
	}
	and.b32  	%r200, %r199, 2147483647;
	setp.eq.s32 	%p72, %r200, 0;
	selp.f64 	%fd652, 0dFFF0000000000000, %fd523, %p72;
$L__BB0_63:
	mov.f64 	%fd653, 0d401921FB54442D18;
	{
	.reg .b32 %temp; 
	mov.b64 	{%temp, %r247}, %fd653;
	}
	{
	.reg .b32 %temp; 
	mov.b64 	{%r248, %temp}, %fd653;
	}
	setp.gt.s32 	%p74, %r247, 1048575;
	mov.b32 	%r249, -1023;
	@%p74 bra 	$L__BB0_65;
	mov.f64 	%fd653, 0d437921FB54442D18;
	{
	.reg .b32 %temp; 
	mov.b64 	{%temp, %r247}, %fd653;
	}
	{
	.reg .b32 %temp; 
	mov.b64 	{%r248, %temp}, %fd653;
	}
	mov.b32 	%r249, -1077;
$L__BB0_65:
	add.s32 	%r212, %r247, -1;
	setp.gt.u32 	%p75, %r212, 2146435070;
	@%p75 bra 	$L__BB0_69;
	shr.u32 	%r215, %r247, 20;
	add.s32 	%r250, %r249, %r215;
	and.b32  	%r216, %r247, 1048575;
	or.b32  	%r217, %r216, 1072693248;
	mov.b64 	%fd654, {%r248, %r217};
	setp.lt.u32 	%p77, %r217, 1073127583;
	@%p77 bra 	$L__BB0_68;
	{
	.reg .b32 %temp; 
	mov.b64 	{%r218, %temp}, %fd654;
	}
	{
	.reg .b32 %temp; 
	mov.b64 	{%temp, %r219}, %fd654;
	}
	add.s32 	%r220, %r219, -1048576;
	mov.b64 	%fd654, {%r218, %r220};
	add.s32 	%r250, %r250, 1;
$L__BB0_68:
	add.f64 	%fd559, %fd654, 0dBFF0000000000000;
	add.f64 	%fd560, %fd654, 0d3FF0000000000000;
	rcp.approx.ftz.f64 	%fd561, %fd560;
	neg.f64 	%fd562, %fd560;
	fma.rn.f64 	%fd563, %fd562, %fd561, 0d3FF0000000000000;
	fma.rn.f64 	%fd564, %fd563, %fd563, %fd563;
	fma.rn.f64 	%fd565, %fd564, %fd561, %fd561;
	mul.f64 	%fd566, %fd559, %fd565;
	fma.rn.f64 	%fd567, %fd559, %fd565, %fd566;
	mul.f64 	%fd568, %fd567, %fd567;
	fma.rn.f64 	%fd569, %fd568, 0d3EB1380B3AE80F1E, 0d3ED0EE258B7A8B04;
	fma.rn.f64 	%fd570, %fd569, %fd568, 0d3EF3B2669F02676F;
	fma.rn.f64 	%fd571, %fd570, %fd568, 0d3F1745CBA9AB0956;
	fma.rn.f64 	%fd572, %fd571, %fd568, 0d3F3C71C72D1B5154;
	fma.rn.f64 	%fd573, %fd572, %fd568, 0d3F624924923BE72D;
	fma.rn.f64 	%fd574, %fd573, %fd568, 0d3F8999999999A3C4;
	fma.rn.f64 	%fd575, %fd574, %fd568, 0d3FB5555555555554;
	sub.f64 	%fd576, %fd559, %fd567;
	add.f64 	%fd577, %fd576, %fd576;
	neg.f64 	%fd578, %fd567;
	fma.rn.f64 	%fd579, %fd578, %fd559, %fd577;
	mul.f64 	%fd580, %fd565, %fd579;
	mul.f64 	%fd581, %fd568, %fd575;
	fma.rn.f64 	%fd582, %fd581, %fd567, %fd580;
	xor.b32  	%r221, %r250, -2147483648;
	mov.b32 	%r222, 1127219200;
	mov.b64 	%fd583, {%r221, %r222};
	mov.b32 	%r223, -2147483648;
	mov.b64 	%fd584, {%r223, %r222};
	sub.f64 	%fd585, %fd583, %fd584;
	fma.rn.f64 	%fd586, %fd585, 0d3FE62E42FEFA39EF, %fd567;
	fma.rn.f64 	%fd587, %fd585, 0dBFE62E42FEFA39EF, %fd586;
	sub.f64 	%fd588, %fd587, %fd567;
	sub.f64 	%fd589, %fd582, %fd588;
	fma.rn.f64 	%fd590, %fd585, 0d3C7ABC9E3B39803F, %fd589;
	add.f64 	%fd655, %fd586, %fd590;
	bra.uni 	$L__BB0_70;
$L__BB0_69:
	fma.rn.f64 	%fd558, %fd653, 0d7FF0000000000000, 0d7FF0000000000000;
	{
	.reg .b32 %temp; 
	mov.b64 	{%temp, %r213}, %fd653;
	}
	and.b32  	%r214, %r213, 2147483647;
	setp.eq.s32 	%p76, %r214, 0;
	selp.f64 	%fd655, 0dFFF0000000000000, %fd558, %p76;
$L__BB0_70:
	fma.rn.f64 	%fd100, %fd655, 0dBFE0000000000000, %fd652;
	{
	.reg .b32 %temp; 
	mov.b64 	{%temp, %r251}, %fd656;
	}
	{
	.reg .b32 %temp; 
	mov.b64 	{%r252, %temp}, %fd656;
	}
	setp.gt.s32 	%p78, %r251, 1048575;
	mov.b32 	%r253, -1023;
	@%p78 bra 	$L__BB0_72;
	mul.f64 	%fd656, %fd656, 0d4350000000000000;
	{
	.reg .b32 %temp; 
	mov.b64 	{%temp, %r251}, %fd656;
	}
	{
	.reg .b32 %temp; 
	mov.b64 	{%r252, %temp}, %fd656;
	}
	mov.b32 	%r253, -1077;
$L__BB0_72:
	add.s32 	%r226, %r251, -1;
	setp.gt.u32 	%p79, %r226, 2146435070;
	@%p79 bra 	$L__BB0_76;
	shr.u32 	%r229, %r251, 20;
	add.s32 	%r254, %r253, %r229;
	and.b32  	%r230, %r251, 1048575;
	or.b32  	%r231, %r230, 1072693248;
	mov.b64 	%fd657, {%r252, %r231};
	setp.lt.u32 	%p81, %r231, 1073127583;
	@%p81 bra 	$L__BB0_75;
	{
	.reg .b32 %temp; 
	mov.b64 	{%r232, %temp}, %fd657;
	}
	{
	.reg .b32 %temp; 
	mov.b64 	{%temp, %r233}, %fd657;
	}
	add.s32 	%r234, %r233, -1048576;
	mov.b64 	%fd657, {%r232, %r234};
	add.s32 	%r254, %r254, 1;
$L__BB0_75:
	add.f64 	%fd592, %fd657, 0dBFF0000000000000;
	add.f64 	%fd593, %fd657, 0d3FF0000000000000;
	rcp.approx.ftz.f64 	%fd594, %fd593;
	neg.f64 	%fd595, %fd593;
	fma.rn.f64 	%fd596, %fd595, %fd594, 0d3FF0000000000000;
	fma.rn.f64 	%fd597, %fd596, %fd596, %fd596;
	fma.rn.f64 	%fd598, %fd597, %fd594, %fd594;
	mul.f64 	%fd599, %fd592, %fd598;
	fma.rn.f64 	%fd600, %fd592, %fd598, %fd599;
	mul.f64 	%fd601, %fd600, %fd600;
	fma.rn.f64 	%fd602, %fd601, 0d3EB1380B3AE80F1E, 0d3ED0EE258B7A8B04;
	fma.rn.f64 	%fd603, %fd602, %fd601, 0d3EF3B2669F02676F;
	fma.rn.f64 	%fd604, %fd603, %fd601, 0d3F1745CBA9AB0956;
	fma.rn.f64 	%fd605, %fd604, %fd601, 0d3F3C71C72D1B5154;
	fma.rn.f64 	%fd606, %fd605, %fd601, 0d3F624924923BE72D;
	fma.rn.f64 	%fd607, %fd606, %fd601, 0d3F8999999999A3C4;
	fma.rn.f64 	%fd608, %fd607, %fd601, 0d3FB5555555555554;
	sub.f64 	%fd609, %fd592, %fd600;
	add.f64 	%fd610, %fd609, %fd609;
	neg.f64 	%fd611, %fd600;
	fma.rn.f64 	%fd612, %fd611, %fd592, %fd610;
	mul.f64 	%fd613, %fd598, %fd612;
	mul.f64 	%fd614, %fd601, %fd608;
	fma.rn.f64 	%fd615, %fd614, %fd600, %fd613;
	xor.b32  	%r235, %r254, -2147483648;
	mov.b32 	%r236, 1127219200;
	mov.b64 	%fd616, {%r235, %r236};
	mov.b32 	%r237, -2147483648;
	mov.b64 	%fd617, {%r237, %r236};
	sub.f64 	%fd618, %fd616, %fd617;
	fma.rn.f64 	%fd619, %fd618, 0d3FE62E42FEFA39EF, %fd600;
	fma.rn.f64 	%fd620, %fd618, 0dBFE62E42FEFA39EF, %fd619;
	sub.f64 	%fd621, %fd620, %fd600;
	sub.f64 	%fd622, %fd615, %fd621;
	fma.rn.f64 	%fd623, %fd618, 0d3C7ABC9E3B39803F, %fd622;
	add.f64 	%fd658, %fd619, %fd623;
	bra.uni 	$L__BB0_77;
$L__BB0_76:
	fma.rn.f64 	%fd591, %fd656, 0d7FF0000000000000, 0d7FF0000000000000;
	{
	.reg .b32 %temp; 
	mov.b64 	{%temp, %r227}, %fd656;
	}
	and.b32  	%r228, %r227, 2147483647;
	setp.eq.s32 	%p80, %r228, 0;
	selp.f64 	%fd658, 0dFFF0000000000000, %fd591, %p80;
$L__BB0_77:
	ld.param.u64 	%rd29, [_Z20kernel_loglikelihoodiPdiS_ddddddS__param_10];
	sub.f64 	%fd624, %fd100, %fd658;
	cvta.to.global.u64 	%rd26, %rd29;
	mul.wide.s32 	%rd27, %r1, 8;
	add.s64 	%rd28, %rd26, %rd27;
	st.global.f64 	[%rd28], %fd624;
$L__BB0_78:
	ret;

}
.func  (.param .b64 func_retval0) __internal_accurate_pow(
	.param .b64 __internal_accurate_pow_param_0
)
{
	.reg .pred 	%p<8>;
	.reg .b32 	%r<49>;
	.reg .b32 	%f<3>;
	.reg .b64 	%fd<109>;

	ld.param.f64 	%fd10, [__internal_accurate_pow_param_0];
	{
	.reg .b32 %temp; 
	mov.b64 	{%temp, %r46}, %fd10;
	}
	{
	.reg .b32 %temp; 
	mov.b64 	{%r45, %temp}, %fd10;
	}
	shr.u32 	%r47, %r46, 20;
	setp.gt.u32 	%p1, %r46, 1048575;
	@%p1 bra 	$L__BB1_2;
	mul.f64 	%fd11, %fd10, 0d4350000000000000;
	{
	.reg .b32 %temp; 
	mov.b64 	{%temp, %r46}, %fd11;
	}
	{
	.reg .b32 %temp; 
	mov.b64 	{%r45, %temp}, %fd11;
	}
	shr.u32 	%r16, %r46, 20;
	add.s32 	%r47, %r16, -54;
$L__BB1_2:
	add.s32 	%r48, %r47, -1023;
	and.b32  	%r17, %r46, -2146435073;
	or.b32  	%r18, %r17, 1072693248;
	mov.b64 	%fd107, {%r45, %r18};
	setp.lt.u32 	%p2, %r18, 1073127583;
	@%p2 bra 	$L__BB1_4;
	{
	.reg .b32 %temp; 
	mov.b64 	{%r19, %temp}, %fd107;
	}
	{
	.reg .b32 %temp; 
	mov.b64 	{%temp, %r20}, %fd107;
	}
	add.s32 	%r21, %r20, -1048576;
	mov.b64 	%fd107, {%r19, %r21};
	add.s32 	%r48, %r47, -1022;
$L__BB1_4:
	add.f64 	%fd12, %fd107, 0dBFF0000000000000;
	add.f64 	%fd13, %fd107, 0d3FF0000000000000;
	rcp.approx.ftz.f64 	%fd14, %fd13;
	neg.f64 	%fd15, %fd13;
	fma.rn.f64 	%fd16, %fd15, %fd14, 0d3FF0000000000000;
	fma.rn.f64 	%fd17, %fd16, %fd16, %fd16;
	fma.rn.f64 	%fd18, %fd17, %fd14, %fd14;
	mul.f64 	%fd19, %fd12, %fd18;
	fma.rn.f64 	%fd20, %fd12, %fd18, %fd19;
	mul.f64 	%fd21, %fd20, %fd20;
	fma.rn.f64 	%fd22, %fd21, 0d3EB0F5FF7D2CAFE2, 0d3ED0F5D241AD3B5A;
	fma.rn.f64 	%fd23, %fd22, %fd21, 0d3EF3B20A75488A3F;
	fma.rn.f64 	%fd24, %fd23, %fd21, 0d3F1745CDE4FAECD5;
	fma.rn.f64 	%fd25, %fd24, %fd21, 0d3F3C71C7258A578B;
	fma.rn.f64 	%fd26, %fd25, %fd21, 0d3F6249249242B910;
	fma.rn.f64 	%fd27, %fd26, %fd21, 0d3F89999999999DFB;
	sub.f64 	%fd28, %fd12, %fd20;
	add.f64 	%fd29, %fd28, %fd28;
	neg.f64 	%fd30, %fd20;
	fma.rn.f64 	%fd31, %fd30, %fd12, %fd29;
	mul.f64 	%fd32, %fd18, %fd31;
	fma.rn.f64 	%fd33, %fd21, %fd27, 0d3FB5555555555555;
	mov.f64 	%fd34, 0d3FB5555555555555;
	sub.f64 	%fd35, %fd34, %fd33;
	fma.rn.f64 	%fd36, %fd21, %fd27, %fd35;
	add.f64 	%fd37, %fd36, 0dBC46A4CB00B9E7B0;
	add.f64 	%fd38, %fd33, %fd37;
	sub.f64 	%fd39, %fd33, %fd38;
	add.f64 	%fd40, %fd37, %fd39;
	mul.rn.f64 	%fd41, %fd20, %fd20;
	neg.f64 	%fd42, %fd41;
	fma.rn.f64 	%fd43, %fd20, %fd20, %fd42;
	{
	.reg .b32 %temp; 
	mov.b64 	{%r22, %temp}, %fd32;
	}
	{
	.reg .b32 %temp; 
	mov.b64 	{%temp, %r23}, %fd32;
	}
	add.s32 	%r24, %r23, 1048576;
	mov.b64 	%fd44, {%r22, %r24};
	fma.rn.f64 	%fd45, %fd20, %fd44, %fd43;
	mul.rn.f64 	%fd46, %fd41, %fd20;
	neg.f64 	%fd47, %fd46;
	fma.rn.f64 	%fd48, %fd41, %fd20, %fd47;
	fma.rn.f64 	%fd49, %fd41, %fd32, %fd48;
	fma.rn.f64 	%fd50, %fd45, %fd20, %fd49;
	mul.rn.f64 	%fd51, %fd38, %fd46;
	neg.f64 	%fd52, %fd51;
	fma.rn.f64 	%fd53, %fd38, %fd46, %fd52;
	fma.rn.f64 	%fd54, %fd38, %fd50, %fd53;
	fma.rn.f64 	%fd55, %fd40, %fd46, %fd54;
	add.f64 	%fd56, %fd51, %fd55;
	sub.f64 	%fd57, %fd51, %fd56;
	add.f64 	%fd58, %fd55, %fd57;
	add.f64 	%fd59, %fd20, %fd56;
	sub.f64 	%fd60, %fd20, %fd59;
	add.f64 	%fd61, %fd56, %fd60;
	add.f64 	%fd62, %fd58, %fd61;
	add.f64 	%fd63, %fd32, %fd62;
	add.f64 	%fd64, %fd59, %fd63;
	sub.f64 	%fd65, %fd59, %fd64;
	add.f64 	%fd66, %fd63, %fd65;
	xor.b32  	%r25, %r48, -2147483648;
	mov.b32 	%r26, 1127219200;
	mov.b64 	%fd67, {%r25, %r26};
	mov.b32 	%r27, -2147483648;
	mov.b64 	%fd68, {%r27, %r26};
	sub.f64 	%fd69, %fd67, %fd68;
	fma.rn.f64 	%fd70, %fd69, 0d3FE62E42FEFA39EF, %fd64;
	fma.rn.f64 	%fd71, %fd69, 0dBFE62E42FEFA39EF, %fd70;
	sub.f64 	%fd72, %fd71, %fd64;
	sub.f64 	%fd73, %fd66, %fd72;
	fma.rn.f64 	%fd74, %fd69, 0d3C7ABC9E3B39803F, %fd73;
	add.f64 	%fd75, %fd70, %fd74;
	sub.f64 	%fd76, %fd70, %fd75;
	add.f64 	%fd77, %fd74, %fd76;
	mov.f64 	%fd78, 0d4000000000000000;
	{
	.reg .b32 %temp; 
	mov.b64 	{%temp, %r28}, %fd78;
	}
	{
	.reg .b32 %temp; 
	mov.b64 	{%r29, %temp}, %fd78;
	}
	shl.b32 	%r30, %r28, 1;
	setp.gt.u32 	%p3, %r30, -33554433;
	and.b32  	%r31, %r28, -15728641;
	selp.b32 	%r32, %r31, %r28, %p3;
	mov.b64 	%fd79, {%r29, %r32};
	mul.rn.f64 	%fd80, %fd75, %fd79;
	neg.f64 	%fd81, %fd80;
	fma.rn.f64 	%fd82, %fd75, %fd79, %fd81;
	fma.rn.f64 	%fd83, %fd77, %fd79, %fd82;
	add.f64 	%fd4, %fd80, %fd83;
	sub.f64 	%fd84, %fd80, %fd4;
	add.f64 	%fd5, %fd83, %fd84;
	fma.rn.f64 	%fd85, %fd4, 0d3FF71547652B82FE, 0d4338000000000000;
	{
	.reg .b32 %temp; 
	mov.b64 	{%r13, %temp}, %fd85;
	}
	mov.f64 	%fd86, 0dC338000000000000;
	add.rn.f64 	%fd87, %fd85, %fd86;
	fma.rn.f64 	%fd88, %fd87, 0dBFE62E42FEFA39EF, %fd4;
	fma.rn.f64 	%fd89, %fd87, 0dBC7ABC9E3B39803F, %fd88;
	fma.rn.f64 	%fd90, %fd89, 0d3E5ADE1569CE2BDF, 0d3E928AF3FCA213EA;
	fma.rn.f64 	%fd91, %fd90, %fd89, 0d3EC71DEE62401315;
	fma.rn.f64 	%fd92, %fd91, %fd89, 0d3EFA01997C89EB71;
	fma.rn.f64 	%fd93, %fd92, %fd89, 0d3F2A01A014761F65;
	fma.rn.f64 	%fd94, %fd93, %fd89, 0d3F56C16C1852B7AF;
	fma.rn.f64 	%fd95, %fd94, %fd89, 0d3F81111111122322;
	fma.rn.f64 	%fd96, %fd95, %fd89, 0d3FA55555555502A1;
	fma.rn.f64 	%fd97, %fd96, %fd89, 0d3FC5555555555511;
	fma.rn.f64 	%fd98, %fd97, %fd89, 0d3FE000000000000B;
	fma.rn.f64 	%fd99, %fd98, %fd89, 0d3FF0000000000000;
	fma.rn.f64 	%fd100, %fd99, %fd89, 0d3FF0000000000000;
	{
	.reg .b32 %temp; 
	mov.b64 	{%r14, %temp}, %fd100;
	}
	{
	.reg .b32 %temp; 
	mov.b64 	{%temp, %r15}, %fd100;
	}
	shl.b32 	%r33, %r13, 20;
	add.s32 	%r34, %r33, %r15;
	mov.b64 	%fd108, {%r14, %r34};
	{
	.reg .b32 %temp; 
	mov.b64 	{%temp, %r35}, %fd4;
	}
	mov.b32 	%f2, %r35;
	abs.f32 	%f1, %f2;
	setp.lt.f32 	%p4, %f1, 0f4086232B;
	@%p4 bra 	$L__BB1_7;
	setp.lt.f64 	%p5, %fd4, 0d0000000000000000;
	add.f64 	%fd101, %fd4, 0d7FF0000000000000;
	selp.f64 	%fd108, 0d0000000000000000, %fd101, %p5;
	setp.geu.f32 	%p6, %f1, 0f40874800;
	@%p6 bra 	$L__BB1_7;
	shr.u32 	%r36, %r13, 31;
	add.s32 	%r37, %r13, %r36;
	shr.s32 	%r38, %r37, 1;
	shl.b32 	%r39, %r38, 20;
	add.s32 	%r40, %r15, %r39;
	mov.b64 	%fd102, {%r14, %r40};
	sub.s32 	%r41, %r13, %r38;
	shl.b32 	%r42, %r41, 20;
	add.s32 	%r43, %r42, 1072693248;
	mov.b32 	%r44, 0;
	mov.b64 	%fd103, {%r44, %r43};
	mul.f64 	%fd108, %fd103, %fd102;
$L__BB1_7:
	abs.f64 	%fd104, %fd108;
	setp.eq.f64 	%p7, %fd104, 0d7FF0000000000000;
	fma.rn.f64 	%fd105, %fd108, %fd5, %fd108;
	selp.f64 	%fd106, %fd108, %fd105, %p7;
	st.param.f64 	[func_retval0], %fd106;
	ret;

}


// ===== COMPILED SASS (sm_100) =====

	.target	sm_100

	.elftype	@"ET_EXEC"


//--------------------- .note.nv.tkinfo           --------------------------
	.section	.note.nv.tkinfo,"",@"SHT_NOTE"
	.sectionflags	@"SHF_NOTE_NV_TKINFO"
	.tkinfo
        /*0018*/ 	.word	0x00000002
        /*0030*/ 	.string	""
        /*0030*/ 	.string	"ptxas"
        /*0030*/ 	.string	"Cuda compilation tools, release 13.0, V13.0.88"
        /*0030*/ 	.string	"Build cuda_13.0.r13.0/compiler.36424714_0"
        /*0030*/ 	.string	"-arch sm_100 -m 64 "



//--------------------- .note.nv.cuinfo           --------------------------
	.section	.note.nv.cuinfo,"",@"SHT_NOTE"
	.sectionflags	@"SHF_NOTE_NV_CUINFO"
        /*0018*/ 	.short	0x0002
        /*001a*/ 	.short	0x0064
        /*001c*/ 	.short	0x0082
	.zero		2


//--------------------- .nv.info                  --------------------------
	.section	.nv.info,"",@"SHT_CUDA_INFO"
	.align	4


	//----- nvinfo : EIATTR_REGCOUNT
	.align		4
        /*0000*/ 	.byte	0x04, 0x2f
        /*0002*/ 	.short	(.L_1 - .L_0)
	.align		4
.L_0:
        /*0004*/ 	.word	index@(_Z20kernel_loglikelihoodiPdiS_ddddddS_)
        /*0008*/ 	.word	0x00000030


	//----- nvinfo : EIATTR_FRAME_SIZE
	.align		4
.L_1:
        /*000c*/ 	.byte	0x04, 0x11
        /*000e*/ 	.short	(.L_3 - .L_2)
	.align		4
.L_2:
        /*0010*/ 	.word	index@($_Z20kernel_loglikelihoodiPdiS_ddddddS_$__internal_accurate_pow)
        /*0014*/ 	.word	0x00001778


	//----- nvinfo : EIATTR_FRAME_SIZE
	.align		4
.L_3:
        /*0018*/ 	.byte	0x04, 0x11
        /*001a*/ 	.short	(.L_5 - .L_4)
	.align		4
.L_4:
        /*001c*/ 	.word	index@($__internal_1_$__cuda_sm20_dsqrt_rn_f64_mediumpath_v1)
        /*0020*/ 	.word	0x00001778


	//----- nvinfo : EIATTR_FRAME_SIZE
	.align		4
.L_5:
        /*0024*/ 	.byte	0x04, 0x11
        /*0026*/ 	.short	(.L_7 - .L_6)
	.align		4
.L_6:
        /*0028*/ 	.word	index@($__internal_0_$__cuda_sm20_div_rn_f64_full)
        /*002c*/ 	.word	0x00001778


	//----- nvinfo : EIATTR_FRAME_SIZE
	.align		4
.L_7:
        /*0030*/ 	.byte	0x04, 0x11
        /*0032*/ 	.short	(.L_9 - .L_8)
	.align		4
.L_8:
        /*0034*/ 	.word	index@(_Z20kernel_loglikelihoodiPdiS_ddddddS_)
        /*0038*/ 	.word	0x00001778


	//----- nvinfo : EIATTR_MIN_STACK_SIZE
	.align		4
.L_9:
        /*003c*/ 	.byte	0x04, 0x12
        /*003e*/ 	.short	(.L_11 - .L_10)
	.align		4
.L_10:
        /*0040*/ 	.word	index@(_Z20kernel_loglikelihoodiPdiS_ddddddS_)
        /*0044*/ 	.word	0x00001778
.L_11:


//--------------------- .nv.compat                --------------------------
	.section	.nv.compat,"",@"SHT_CUDA_COMPAT_INFO"
	.align	4
        /*0000*/ 	.byte	0x02, 0x09, 0x00, 0x00, 0x02, 0x02, 0x01, 0x00, 0x02, 0x05, 0x05, 0x00, 0x03, 0x07, 0x01, 0x01
        /*0010*/ 	.byte	0x02, 0x03, 0x00, 0x00, 0x02, 0x06, 0x01, 0x00, 0x04, 0x0b, 0x08, 0x00, 0x01, 0x00, 0x00, 0x00
        /*0020*/ 	.byte	0x00, 0x00, 0x00, 0x00


//--------------------- .nv.info._Z20kernel_loglikelihoodiPdiS_ddddddS_ --------------------------
	.section	.nv.info._Z20kernel_loglikelihoodiPdiS_ddddddS_,"",@"SHT_CUDA_INFO"
	.sectionflags	@""
	.align	4


	//----- nvinfo : EIATTR_CUDA_API_VERSION
	.align		4
        /*0000*/ 	.byte	0x04, 0x37
        /*0002*/ 	.short	(.L_13 - .L_12)
.L_12:
        /*0004*/ 	.word	0x00000082


	//----- nvinfo : EIATTR_KPARAM_INFO
	.align		4
.L_13:
        /*0008*/ 	.byte	0x04, 0x17
        /*000a*/ 	.short	(.L_15 - .L_14)
.L_14:
        /*000c*/ 	.word	0x00000000
        /*0010*/ 	.short	0x000a
        /*0012*/ 	.short	0x0050
        /*0014*/ 	.byte	0x00, 0xf5, 0x21, 0x00


	//----- nvinfo : EIATTR_KPARAM_INFO
	.align		4
.L_15:
        /*0018*/ 	.byte	0x04, 0x17
        /*001a*/ 	.short	(.L_17 - .L_16)
.L_16:
        /*001c*/ 	.word	0x00000000
        /*0020*/ 	.short	0x0009
        /*0022*/ 	.short	0x0048
        /*0024*/ 	.byte	0x00, 0xf0, 0x21, 0x00


	//----- nvinfo : EIATTR_KPARAM_INFO
	.align		4
.L_17:
        /*0028*/ 	.byte	0x04, 0x17
        /*002a*/ 	.short	(.L_19 - .L_18)
.L_18:
        /*002c*/ 	.word	0x00000000
        /*0030*/ 	.short	0x0008
        /*0032*/ 	.short	0x0040
        /*0034*/ 	.byte	0x00, 0xf0, 0x21, 0x00


	//----- nvinfo : EIATTR_KPARAM_INFO
	.align		4
.L_19:
        /*0038*/ 	.byte	0x04, 0x17
        /*003a*/ 	.short	(.L_21 - .L_20)
.L_20:
        /*003c*/ 	.word	0x00000000
        /*0040*/ 	.short	0x0007
        /*0042*/ 	.short	0x0038
        /*0044*/ 	.byte	0x00, 0xf0, 0x21, 0x00


	//----- nvinfo : EIATTR_KPARAM_INFO
	.align		4
.L_21:
        /*0048*/ 	.byte	0x04, 0x17
        /*004a*/ 	.short	(.L_23 - .L_22)
.L_22:
        /*004c*/ 	.word	0x00000000
        /*0050*/ 	.short	0x0006
        /*0052*/ 	.short	0x0030
        /*0054*/ 	.byte	0x00, 0xf0, 0x21, 0x00


	//----- nvinfo : EIATTR_KPARAM_INFO
	.align		4
.L_23:
        /*0058*/ 	.byte	0x04, 0x17
        /*005a*/ 	.short	(.L_25 - .L_24)
.L_24:
        /*005c*/ 	.word	0x00000000
        /*0060*/ 	.short	0x0005
        /*0062*/ 	.short	0x0028
        /*0064*/ 	.byte	0x00, 0xf0, 0x21, 0x00


	//----- nvinfo : EIATTR_KPARAM_INFO
	.align		4
.L_25:
        /*0068*/ 	.byte	0x04, 0x17
        /*006a*/ 	.short	(.L_27 - .L_26)
.L_26:
        /*006c*/ 	.word	0x00000000
        /*0070*/ 	.short	0x0004
        /*0072*/ 	.short	0x0020
        /*0074*/ 	.byte	0x00, 0xf0, 0x21, 0x00


	//----- nvinfo : EIATTR_KPARAM_INFO
	.align		4
.L_27:
        /*0078*/ 	.byte	0x04, 0x17
        /*007a*/ 	.short	(.L_29 - .L_28)
.L_28:
        /*007c*/ 	.word	0x00000000
        /*0080*/ 	.short	0x0003
        /*0082*/ 	.short	0x0018
        /*0084*/ 	.byte	0x00, 0xf5, 0x21, 0x00


	//----- nvinfo : EIATTR_KPARAM_INFO
	.align		4
.L_29:
        /*0088*/ 	.byte	0x04, 0x17
        /*008a*/ 	.short	(.L_31 - .L_30)
.L_30:
        /*008c*/ 	.word	0x00000000
        /*0090*/ 	.short	0x0002
        /*0092*/ 	.short	0x0010
        /*0094*/ 	.byte	0x00, 0xf0, 0x11, 0x00


	//----- nvinfo : EIATTR_KPARAM_INFO
	.align		4
.L_31:
        /*0098*/ 	.byte	0x04, 0x17
        /*009a*/ 	.short	(.L_33 - .L_32)
.L_32:
        /*009c*/ 	.word	0x00000000
        /*00a0*/ 	.short	0x0001
        /*00a2*/ 	.short	0x0008
        /*00a4*/ 	.byte	0x00, 0xf5, 0x21, 0x00


	//----- nvinfo : EIATTR_KPARAM_INFO
	.align		4
.L_33:
        /*00a8*/ 	.byte	0x04, 0x17
        /*00aa*/ 	.short	(.L_35 - .L_34)
.L_34:
        /*00ac*/ 	.word	0x00000000
        /*00b0*/ 	.short	0x0000
        /*00b2*/ 	.short	0x0000
        /*00b4*/ 	.byte	0x00, 0xf0, 0x11, 0x00


	//----- nvinfo : EIATTR_SPARSE_MMA_MASK
	.align		4
.L_35:
        /*00b8*/ 	.byte	0x03, 0x50
        /*00ba*/ 	.short	0x0000


	//----- nvinfo : EIATTR_MAXREG_COUNT
	.align		4
        /*00bc*/ 	.byte	0x03, 0x1b
        /*00be*/ 	.short	0x00ff


	//----- nvinfo : EIATTR_MERCURY_ISA_VERSION
	.align		4
        /*00c0*/ 	.byte	0x03, 0x5f
        /*00c2*/ 	.short	0x0101


	//----- nvinfo : EIATTR_VRC_CTA_INIT_COUNT
	.align		4
        /*00c4*/ 	.byte	0x02, 0x4a
	.zero		1
	.zero		1


	//----- nvinfo : EIATTR_EXIT_INSTR_OFFSETS
	.align		4
        /*00c8*/ 	.byte	0x04, 0x1c
        /*00ca*/ 	.short	(.L_37 - .L_36)


	//   ....[0]....
.L_36:
        /*00cc*/ 	.word	0x000000b0


	//   ....[1]....
        /*00d0*/ 	.word	0x00007fc0


	//----- nvinfo : EIATTR_CRS_STACK_SIZE
	.align		4
.L_37:
        /*00d4*/ 	.byte	0x04, 0x1e
        /*00d6*/ 	.short	(.L_39 - .L_38)
.L_38:
        /*00d8*/ 	.word	0x00000000


	//----- nvinfo : EIATTR_CBANK_PARAM_SIZE
	.align		4
.L_39:
        /*00dc*/ 	.byte	0x03, 0x19
        /*00de*/ 	.short	0x0058


	//----- nvinfo : EIATTR_PARAM_CBANK
	.align		4
        /*00e0*/ 	.byte	0x04, 0x0a
        /*00e2*/ 	.short	(.L_41 - .L_40)
	.align		4
.L_40:
        /*00e4*/ 	.word	index@(.nv.constant0._Z20kernel_loglikelihoodiPdiS_ddddddS_)
        /*00e8*/ 	.short	0x0380
        /*00ea*/ 	.short	0x0058


	//----- nvinfo : EIATTR_SW_WAR
	.align		4
.L_41:
        /*00ec*/ 	.byte	0x04, 0x36
        /*00ee*/ 	.short	(.L_43 - .L_42)
.L_42:
        /*00f0*/ 	.word	0x00000008
.L_43:


//--------------------- .nv.callgraph             --------------------------
	.section	.nv.callgraph,"",@"SHT_CUDA_CALLGRAPH"
	.align	4
	.sectionentsize	8
	.align		4
        /*0000*/ 	.word	0x00000000
	.align		4
        /*0004*/ 	.word	0xffffffff
	.align		4
        /*0008*/ 	.word	0x00000000
	.align		4
        /*000c*/ 	.word	0xfffffffe
	.align		4
        /*0010*/ 	.word	0x00000000
	.align		4
        /*0014*/ 	.word	0xfffffffd
	.align		4
        /*0018*/ 	.word	0x00000000
	.align		4
        /*001c*/ 	.word	0xfffffffc


//--------------------- .text._Z20kernel_loglikelihoodiPdiS_ddddddS_ --------------------------
	.section	.text._Z20kernel_loglikelihoodiPdiS_ddddddS_,"ax",@progbits
	.align	128
        .global         _Z20kernel_loglikelihoodiPdiS_ddddddS_
        .type           _Z20kernel_loglikelihoodiPdiS_ddddddS_,@function
        .size           _Z20kernel_loglikelihoodiPdiS_ddddddS_,(.L_x_105 - _Z20kernel_loglikelihoodiPdiS_ddddddS_)
        .other          _Z20kernel_loglikelihoodiPdiS_ddddddS_,@"STO_CUDA_ENTRY STV_DEFAULT"
_Z20kernel_loglikelihoodiPdiS_ddddddS_:
.text._Z20kernel_loglikelihoodiPdiS_ddddddS_:
[----:B------:R-:W0:Y:S01]  /*0000*/  LDC R1, c[0x0][0x37c] ;  /* 0x0000df00ff017b82 */ /* 0x000e220000000800 */
[----:B------:R-:W1:Y:S07]  /*0010*/  S2R R0, SR_TID.X ;  /* 0x0000000000007919 */ /* 0x000e6e0000002100 */
[----:B------:R-:W1:Y:S01]  /*0020*/  S2UR UR4, SR_CTAID.X ;  /* 0x00000000000479c3 */ /* 0x000e620000002500 */
[----:B------:R-:W2:Y:S01]  /*0030*/  LDCU UR5, c[0x0][0x390] ;  /* 0x00007200ff0577ac */ /* 0x000ea20008000800 */
[----:B0-----:R-:W-:Y:S01]  /*0040*/  VIADD R1, R1, 0xffffe888 ;  /* 0xffffe88801017836 */ /* 0x001fe20000000000 */
[----:B------:R-:W0:Y:S04]  /*0050*/  LDCU.64 UR14, c[0x0][0x3b0] ;  /* 0x00007600ff0e77ac */ /* 0x000e280008000a00 */
[----:B------:R-:W-:Y:S01]  /*0060*/  R2UR UR6, R1 ;  /* 0x00000000010672ca */ /* 0x000fe200000e0000 */
[----:B------:R-:W1:Y:S02]  /*0070*/  LDC R3, c[0x0][0x360] ;  /* 0x0000d800ff037b82 */ /* 0x000e640000000800 */
[----:B-1----:R-:W-:-:S05]  /*0080*/  IMAD R0, R3, UR4, R0 ;  /* 0x0000000403007c24 */ /* 0x002fca000f8e0200 */
[----:B--2---:R-:W-:Y:S02]  /*0090*/  ISETP.GE.AND P0, PT, R0, UR5, PT ;  /* 0x0000000500007c0c */ /* 0x004fe4000bf06270 */
[----:B------:R-:W-:-:S11]  /*00a0*/  R2UR UR5, R1 ;  /* 0x00000000010572ca */ /* 0x000fd600000e0000 */
[----:B0-----:R-:W-:Y:S05]  /*00b0*/  @P0 EXIT ;  /* 0x000000000000094d */ /* 0x001fea0003800000 */
[----:B------:R-:W0:Y:S01]  /*00c0*/  LDC.64 R24, c[0x0][0x398] ;  /* 0x0000e600ff187b82 */ /* 0x000e220000000a00 */
[----:B------:R-:W1:Y:S01]  /*00d0*/  LDCU.64 UR12, c[0x0][0x358] ;  /* 0x00006b00ff0c77ac */ /* 0x000e620008000a00 */
[----:B------:R-:W2:Y:S06]  /*00e0*/  LDCU UR4, c[0x0][0x3b4] ;  /* 0x00007680ff0477ac */ /* 0x000eac0008000800 */
[----:B------:R-:W3:Y:S01]  /*00f0*/  LDC.64 R6, c[0x0][0x3b0] ;  /* 0x0000ec00ff067b82 */ /* 0x000ee20000000a00 */
[----:B------:R-:W-:Y:S01]  /*0100*/  IMAD.MOV.U32 R2, RZ, RZ, 0x1 ;  /* 0x00000001ff027424 */ /* 0x000fe200078e00ff */
[----:B------:R-:W4:Y:S01]  /*0110*/  LDCU.64 UR8, c[0x0][0x3a0] ;  /* 0x00007400ff0877ac */ /* 0x000f220008000a00 */
[----:B0-----:R-:W-:-:S06]  /*0120*/  IMAD.WIDE R24, R0, 0x8, R24 ;  /* 0x0000000800187825 */ /* 0x001fcc00078e0218 */
[----:B-1----:R-:W4:Y:S01]  /*0130*/  LDG.E.64 R24, desc[UR12][R24.64] ;  /* 0x0000000c18187981 */ /* 0x002f22000c1e1b00 */
[----:B--2---:R-:W3:Y:S01]  /*0140*/  MUFU.RCP64H R3, UR4 ;  /* 0x0000000400037d08 */ /* 0x004ee20008001800 */
[----:B------:R-:W-:Y:S01]  /*0150*/  BSSY.RECONVERGENT B1, `(.L_x_0) ;  /* 0x0000015000017945 */ /* 0x000fe20003800200 */
[----:B---3--:R-:W-:-:S08]  /*0160*/  DFMA R4, R2, -R6, 1 ;  /* 0x3ff000000204742b */ /* 0x008fd00000000806 */
[----:B------:R-:W-:-:S08]  /*0170*/  DFMA R4, R4, R4, R4 ;  /* 0x000000040404722b */ /* 0x000fd00000000004 */
[----:B------:R-:W-:-:S08]  /*0180*/  DFMA R4, R2, R4, R2 ;  /* 0x000000040204722b */ /* 0x000fd00000000002 */
[----:B------:R-:W-:-:S08]  /*0190*/  DFMA R2, R4, -R6, 1 ;  /* 0x3ff000000402742b */ /* 0x000fd00000000806 */
[----:B------:R-:W-:Y:S02]  /*01a0*/  DFMA R2, R4, R2, R4 ;  /* 0x000000020402722b */ /* 0x000fe40000000004 */
[----:B----4-:R-:W-:-:S08]  /*01b0*/  DADD R8, R24, -UR8 ;  /* 0x8000000818087e29 */ /* 0x010fd00008000000 */
[----:B------:R-:W-:Y:S02]  /*01c0*/  DMUL R10, R8, R2 ;  /* 0x00000002080a7228 */ /* 0x000fe40000000000 */
[----:B------:R-:W-:-:S06]  /*01d0*/  FSETP.GEU.AND P1, PT, |R9|, 6.5827683646048100446e-37, PT ;  /* 0x036000000900780b */ /* 0x000fcc0003f2e200 */
[----:B------:R-:W-:-:S08]  /*01e0*/  DFMA R4, R10, -R6, R8 ;  /* 0x800000060a04722b */ /* 0x000fd00000000008 */
[----:B------:R-:W-:-:S10]  /*01f0*/  DFMA R10, R2, R4, R10 ;  /* 0x00000004020a722b */ /* 0x000fd4000000000a */
[----:B------:R-:W-:-:S05]  /*0200*/  FFMA R2, RZ, UR4, R11 ;  /* 0x00000004ff027c23 */ /* 0x000fca000800000b */
[----:B------:R-:W-:-:S13]  /*0210*/  FSETP.GT.AND P0, PT, |R2|, 1.469367938527859385e-39, PT ;  /* 0x001000000200780b */ /* 0x000fda0003f04200 */
[----:B------:R-:W-:Y:S05]  /*0220*/  @P0 BRA P1, `(.L_x_1) ;  /* 0x00000000001c0947 */ /* 0x000fea0000800000 */
[----:B------:R-:W0:Y:S01]  /*0230*/  LDCU.64 UR8, c[0x0][0x3b0] ;  /* 0x00007600ff0877ac */ /* 0x000e220008000a00 */
[----:B------:R-:W-:Y:S01]  /*0240*/  IMAD.MOV.U32 R10, RZ, RZ, R8 ;  /* 0x000000ffff0a7224 */ /* 0x000fe200078e0008 */
[----:B------:R-:W-:Y:S02]  /*0250*/  MOV R8, 0x290 ;  /* 0x0000029000087802 */ /* 0x000fe40000000f00 */
[----:B0-----:R-:W-:Y:S01]  /*0260*/  MOV R14, UR8 ;  /* 0x00000008000e7c02 */ /* 0x001fe20008000f00 */
[----:B------:R-:W-:-:S07]  /*0270*/  IMAD.U32 R15, RZ, RZ, UR9 ;  /* 0x00000009ff0f7e24 */ /* 0x000fce000f8e00ff */
[----:B------:R-:W-:Y:S05]  /*0280*/  CALL.REL.NOINC `($__internal_0_$__cuda_sm20_div_rn_f64_full) ;  /* 0x0000007c00507944 */ /* 0x000fea0003c00000 */
[----:B------:R-:W-:-:S07]  /*0290*/  IMAD.MOV.U32 R11, RZ, RZ, R9 ;  /* 0x000000ffff0b7224 */ /* 0x000fce00078e0009 */
.L_x_1:
[----:B------:R-:W-:Y:S05]  /*02a0*/  BSYNC.RECONVERGENT B1 ;  /* 0x0000000000017941 */ /* 0x000fea0003800200 */
.L_x_0:
[----:B------:R-:W-:Y:S01]  /*02b0*/  DADD R8, -RZ, |R10| ;  /* 0x00000000ff087229 */ /* 0x000fe2000000050a */
[----:B------:R-:W-:Y:S09]  /*02c0*/  BSSY.RECONVERGENT B0, `(.L_x_2) ;  /* 0x0000004000007945 */ /* 0x000ff20003800200 */
[----:B------:R-:W-:Y:S01]  /*02d0*/  IMAD.MOV.U32 R38, RZ, RZ, R8 ;  /* 0x000000ffff267224 */ /* 0x000fe200078e0008 */
[----:B------:R-:W-:-:S07]  /*02e0*/  MOV R8, 0x300 ;  /* 0x0000030000087802 */ /* 0x000fce0000000f00 */
[----:B------:R-:W-:Y:S05]  /*02f0*/  CALL.REL.NOINC `($_Z20kernel_loglikelihoodiPdiS_ddddddS_$__internal_accurate_pow) ;  /* 0x00000084006c7944 */ /* 0x000fea0003c00000 */
[----:B------:R-:W-:Y:S05]  /*0300*/  BSYNC.RECONVERGENT B0 ;  /* 0x0000000000007941 */ /* 0x000fea0003800200 */
.L_x_2:
[C---:B------:R-:W-:Y:S01]  /*0310*/  DADD R2, R10.reuse, 2 ;  /* 0x400000000a027429 */ /* 0x040fe20000000000 */
[----:B------:R-:W0:Y:S01]  /*0320*/  LDC.64 R4, c[0x0][0x3b8] ;  /* 0x0000ee00ff047b82 */ /* 0x000e220000000a00 */
[----:B------:R-:W-:Y:S01]  /*0330*/  DSETP.NEU.AND P0, PT, R10, RZ, PT ;  /* 0x000000ff0a00722a */ /* 0x000fe20003f0d000 */
[----:B------:R-:W-:Y:S07]  /*0340*/  BSSY.RECONVERGENT B0, `(.L_x_3) ;  /* 0x000000b000007945 */ /* 0x000fee0003800200 */
[----:B------:R-:W-:-:S04]  /*0350*/  LOP3.LUT R2, R3, 0x7ff00000, RZ, 0xc0, !PT ;  /* 0x7ff0000003027812 */ /* 0x000fc800078ec0ff */
[----:B------:R-:W-:Y:S02]  /*0360*/  ISETP.NE.AND P1, PT, R2, 0x7ff00000, PT ;  /* 0x7ff000000200780c */ /* 0x000fe40003f25270 */
[----:B------:R-:W-:-:S11]  /*0370*/  @!P0 CS2R R12, SRZ ;  /* 0x00000000000c8805 */ /* 0x000fd6000001ff00 */
[----:B------:R-:W-:Y:S05]  /*0380*/  @P1 BRA `(.L_x_4) ;  /* 0x0000000000181947 */ /* 0x000fea0003800000 */
[----:B------:R-:W-:-:S14]  /*0390*/  DSETP.NAN.AND P0, PT, R10, R10, PT ;  /* 0x0000000a0a00722a */ /* 0x000fdc0003f08000 */
[----:B------:R-:W-:Y:S01]  /*03a0*/  @P0 DADD R12, R10, 2 ;  /* 0x400000000a0c0429 */ /* 0x000fe20000000000 */
[----:B------:R-:W-:Y:S10]  /*03b0*/  @P0 BRA `(.L_x_4) ;  /* 0x00000000000c0947 */ /* 0x000ff40003800000 */
[----:B------:R-:W-:-:S14]  /*03c0*/  DSETP.NEU.AND P0, PT, |R10|, +INF , PT ;  /* 0x7ff000000a00742a */ /* 0x000fdc0003f0d200 */
[----:B------:R-:W-:Y:S01]  /*03d0*/  @!P0 MOV R12, 0x0 ;  /* 0x00000000000c8802 */ /* 0x000fe20000000f00 */
[----:B------:R-:W-:-:S07]  /*03e0*/  @!P0 IMAD.MOV.U32 R13, RZ, RZ, 0x7ff00000 ;  /* 0x7ff00000ff0d8424 */ /* 0x000fce00078e00ff */
.L_x_4:
[----:B------:R-:W-:Y:S05]  /*03f0*/  BSYNC.RECONVERGENT B0 ;  /* 0x0000000000007941 */ /* 0x000fea0003800200 */
.L_x_3:
[----:B------:R-:W0:Y:S01]  /*0400*/  LDCU.64 UR8, c[0x0][0x3c8] ;  /* 0x00007900ff0877ac */ /* 0x000e220008000a00 */
[----:B------:R-:W-:Y:S01]  /*0410*/  DMUL R12, R12, 0.5 ;  /* 0x3fe000000c0c7828 */ /* 0x000fe20000000000 */
[----:B------:R-:W-:Y:S01]  /*0420*/  BSSY.RECONVERGENT B0, `(.L_x_5) ;  /* 0x000003f000007945 */ /* 0x000fe20003800200 */
[----:B------:R-:W-:-:S08]  /*0430*/  DSETP.NEU.AND P0, PT, R10, 1, PT ;  /* 0x3ff000000a00742a */ /* 0x000fd00003f0d000 */
[----:B------:R-:W-:Y:S02]  /*0440*/  FSEL R6, R12, RZ, P0 ;  /* 0x000000ff0c067208 */ /* 0x000fe40000000000 */
[----:B------:R-:W-:-:S06]  /*0450*/  FSEL R7, R13, 1.75, P0 ;  /* 0x3fe000000d077808 */ /* 0x000fcc0000000000 */
[----:B0-----:R-:W-:Y:S01]  /*0460*/  DFMA R6, -R4, UR8, -R6 ;  /* 0x0000000804067c2b */ /* 0x001fe20008000906 */
[----:B------:R-:W-:Y:S01]  /*0470*/  UMOV UR8, 0xfefa39ef ;  /* 0xfefa39ef00087882 */ /* 0x000fe20000000000 */
[----:B------:R-:W-:Y:S01]  /*0480*/  IMAD.MOV.U32 R4, RZ, RZ, 0x652b82fe ;  /* 0x652b82feff047424 */ /* 0x000fe200078e00ff */
[----:B------:R-:W-:Y:S01]  /*0490*/  UMOV UR9, 0x3fe62e42 ;  /* 0x3fe62e4200097882 */ /* 0x000fe20000000000 */
[----:B------:R-:W-:-:S06]  /*04a0*/  IMAD.MOV.U32 R5, RZ, RZ, 0x3ff71547 ;  /* 0x3ff71547ff057424 */ /* 0x000fcc00078e00ff */
[----:B------:R-:W-:Y:S01]  /*04b0*/  DFMA R4, R6, R4, 6.75539944105574400000e+15 ;  /* 0x433800000604742b */ /* 0x000fe20000000004 */
[----:B------:R-:W-:-:S07]  /*04c0*/  FSETP.GEU.AND P0, PT, |R7|, 4.1917929649353027344, PT ;  /* 0x4086232b0700780b */ /* 0x000fce0003f0e200 */
[----:B------:R-:W-:-:S08]  /*04d0*/  DADD R2, R4, -6.75539944105574400000e+15 ;  /* 0xc338000004027429 */ /* 0x000fd00000000000 */
[----:B------:R-:W-:Y:S01]  /*04e0*/  DFMA R8, R2, -UR8, R6 ;  /* 0x8000000802087c2b */ /* 0x000fe20008000006 */
[----:B------:R-:W-:Y:S01]  /*04f0*/  UMOV UR8, 0x3b39803f ;  /* 0x3b39803f00087882 */ /* 0x000fe20000000000 */
[----:B------:R-:W-:-:S06]  /*0500*/  UMOV UR9, 0x3c7abc9e ;  /* 0x3c7abc9e00097882 */ /* 0x000fcc0000000000 */
[----:B------:R-:W-:Y:S01]  /*0510*/  DFMA R8, R2, -UR8, R8 ;  /* 0x8000000802087c2b */ /* 0x000fe20008000008 */
[----:B------:R-:W-:Y:S01]  /*0520*/  UMOV UR8, 0x69ce2bdf ;  /* 0x69ce2bdf00087882 */ /* 0x000fe20000000000 */
[----:B------:R-:W-:Y:S01]  /*0530*/  MOV R2, 0xfca213ea ;  /* 0xfca213ea00027802 */ /* 0x000fe20000000f00 */
[----:B------:R-:W-:Y:S01]  /*0540*/  IMAD.MOV.U32 R3, RZ, RZ, 0x3e928af3 ;  /* 0x3e928af3ff037424 */ /* 0x000fe200078e00ff */
[----:B------:R-:W-:-:S05]  /*0550*/  UMOV UR9, 0x3e5ade15 ;  /* 0x3e5ade1500097882 */ /* 0x000fca0000000000 */
[----:B------:R-:W-:Y:S01]  /*0560*/  DFMA R2, R8, UR8, R2 ;  /* 0x0000000808027c2b */ /* 0x000fe20008000002 */
[----:B------:R-:W-:Y:S01]  /*0570*/  UMOV UR8, 0x62401315 ;  /* 0x6240131500087882 */ /* 0x000fe20000000000 */
[----:B------:R-:W-:-:S06]  /*0580*/  UMOV UR9, 0x3ec71dee ;  /* 0x3ec71dee00097882 */ /* 0x000fcc0000000000 */
[----:B------:R-:W-:Y:S01]  /*0590*/  DFMA R2, R8, R2, UR8 ;  /* 0x0000000808027e2b */ /* 0x000fe20008000002 */
        /* <DEDUP_REMOVED lines=20> */
[----:B------:R-:W-:-:S08]  /*06e0*/  DFMA R2, R8, R2, UR8 ;  /* 0x0000000808027e2b */ /* 0x000fd00008000002 */
[----:B------:R-:W-:-:S08]  /*06f0*/  DFMA R2, R8, R2, 1 ;  /* 0x3ff000000802742b */ /* 0x000fd00000000002 */
[----:B------:R-:W-:-:S10]  /*0700*/  DFMA R8, R8, R2, 1 ;  /* 0x3ff000000808742b */ /* 0x000fd40000000002 */
[----:B------:R-:W-:Y:S02]  /*0710*/  IMAD R3, R4, 0x100000, R9 ;  /* 0x0010000004037824 */ /* 0x000fe400078e0209 */
[----:B------:R-:W-:Y:S01]  /*0720*/  IMAD.MOV.U32 R2, RZ, RZ, R8 ;  /* 0x000000ffff027224 */ /* 0x000fe200078e0008 */
[----:B------:R-:W-:Y:S06]  /*0730*/  @!P0 BRA `(.L_x_6) ;  /* 0x0000000000348947 */ /* 0x000fec0003800000 */
[----:B------:R-:W-:Y:S01]  /*0740*/  FSETP.GEU.AND P1, PT, |R7|, 4.2275390625, PT ;  /* 0x408748000700780b */ /* 0x000fe20003f2e200 */
[C---:B------:R-:W-:Y:S02]  /*0750*/  DADD R10, R6.reuse, +INF ;  /* 0x7ff00000060a7429 */ /* 0x040fe40000000000 */
[----:B------:R-:W-:-:S08]  /*0760*/  DSETP.GEU.AND P0, PT, R6, RZ, PT ;  /* 0x000000ff0600722a */ /* 0x000fd00003f0e000 */
[----:B------:R-:W-:Y:S02]  /*0770*/  FSEL R3, R11, RZ, P0 ;  /* 0x000000ff0b037208 */ /* 0x000fe40000000000 */
[----:B------:R-:W-:Y:S01]  /*0780*/  @!P1 LEA.HI R2, R4, R4, RZ, 0x1 ;  /* 0x0000000404029211 */ /* 0x000fe200078f08ff */
[----:B------:R-:W-:-:S03]  /*0790*/  @!P1 IMAD.MOV.U32 R6, RZ, RZ, RZ ;  /* 0x000000ffff069224 */ /* 0x000fc600078e00ff */
[----:B------:R-:W-:Y:S02]  /*07a0*/  @!P1 SHF.R.S32.HI R5, RZ, 0x1, R2 ;  /* 0x00000001ff059819 */ /* 0x000fe40000011402 */
[----:B------:R-:W-:Y:S02]  /*07b0*/  FSEL R2, R10, RZ, P0 ;  /* 0x000000ff0a027208 */ /* 0x000fe40000000000 */
[----:B------:R-:W-:Y:S01]  /*07c0*/  @!P1 IADD3 R4, PT, PT, R4, -R5, RZ ;  /* 0x8000000504049210 */ /* 0x000fe20007ffe0ff */
[----:B------:R-:W-:-:S03]  /*07d0*/  @!P1 IMAD R5, R5, 0x100000, R9 ;  /* 0x0010000005059824 */ /* 0x000fc600078e0209 */
[----:B------:R-:W-:Y:S01]  /*07e0*/  @!P1 LEA R7, R4, 0x3ff00000, 0x14 ;  /* 0x3ff0000004079811 */ /* 0x000fe200078ea0ff */
[----:B------:R-:W-:-:S06]  /*07f0*/  @!P1 IMAD.MOV.U32 R4, RZ, RZ, R8 ;  /* 0x000000ffff049224 */ /* 0x000fcc00078e0008 */
[----:B------:R-:W-:-:S11]  /*0800*/  @!P1 DMUL R2, R4, R6 ;  /* 0x0000000604029228 */ /* 0x000fd60000000000 */
.L_x_6:
[----:B------:R-:W-:Y:S05]  /*0810*/  BSYNC.RECONVERGENT B0 ;  /* 0x0000000000007941 */ /* 0x000fea0003800200 */
.L_x_5:
[----:B------:R-:W0:Y:S01]  /*0820*/  LDCU UR4, c[0x0][0x3b4] ;  /* 0x00007680ff0477ac */ /* 0x000e220008000800 */
[----:B------:R-:W1:Y:S01]  /*0830*/  LDC.64 R6, c[0x0][0x3b0] ;  /* 0x0000ec00ff067b82 */ /* 0x000e620000000a00 */
[----:B------:R-:W-:Y:S01]  /*0840*/  MOV R4, 0x1 ;  /* 0x0000000100047802 */ /* 0x000fe20000000f00 */
[----:B------:R-:W-:Y:S01]  /*0850*/  BSSY.RECONVERGENT B1, `(.L_x_7) ;  /* 0x0000017000017945 */ /* 0x000fe20003800200 */
[----:B------:R-:W2:Y:S01]  /*0860*/  LDCU.64 UR8, c[0x0][0x3a8] ;  /* 0x00007500ff0877ac */ /* 0x000ea20008000a00 */
[----:B0-----:R-:W1:Y:S03]  /*0870*/  MUFU.RCP64H R5, UR4 ;  /* 0x0000000400057d08 */ /* 0x001e660008001800 */
[----:B-1----:R-:W-:-:S08]  /*0880*/  DFMA R8, R4, -R6, 1 ;  /* 0x3ff000000408742b */ /* 0x002fd00000000806 */
[----:B------:R-:W-:-:S08]  /*0890*/  DFMA R8, R8, R8, R8 ;  /* 0x000000080808722b */ /* 0x000fd00000000008 */
[----:B------:R-:W-:Y:S02]  /*08a0*/  DFMA R4, R4, R8, R4 ;  /* 0x000000080404722b */ /* 0x000fe40000000004 */
[----:B--2---:R-:W-:-:S06]  /*08b0*/  DADD R8, R24, -UR8 ;  /* 0x8000000818087e29 */ /* 0x004fcc0008000000 */
[----:B------:R-:W-:-:S04]  /*08c0*/  DFMA R10, R4, -R6, 1 ;  /* 0x3ff00000040a742b */ /* 0x000fc80000000806 */
[----:B------:R-:W-:-:S04]  /*08d0*/  FSETP.GEU.AND P1, PT, |R9|, 6.5827683646048100446e-37, PT ;  /* 0x036000000900780b */ /* 0x000fc80003f2e200 */
[----:B------:R-:W-:-:S08]  /*08e0*/  DFMA R12, R4, R10, R4 ;  /* 0x0000000a040c722b */ /* 0x000fd00000000004 */
[----:B------:R-:W-:-:S08]  /*08f0*/  DMUL R10, R12, R8 ;  /* 0x000000080c0a7228 */ /* 0x000fd00000000000 */
[----:B------:R-:W-:-:S08]  /*0900*/  DFMA R4, R10, -R6, R8 ;  /* 0x800000060a04722b */ /* 0x000fd00000000008 */
[----:B------:R-:W-:-:S10]  /*0910*/  DFMA R10, R12, R4, R10 ;  /* 0x000000040c0a722b */ /* 0x000fd4000000000a */
[----:B------:R-:W-:-:S05]  /*0920*/  FFMA R4, RZ, UR4, R11 ;  /* 0x00000004ff047c23 */ /* 0x000fca000800000b */
[----:B------:R-:W-:-:S13]  /*0930*/  FSETP.GT.AND P0, PT, |R4|, 1.469367938527859385e-39, PT ;  /* 0x001000000400780b */ /* 0x000fda0003f04200 */
[----:B------:R-:W-:Y:S05]  /*0940*/  @P0 BRA P1, `(.L_x_8) ;  /* 0x00000000001c0947 */ /* 0x000fea0000800000 */
[----:B------:R-:W0:Y:S01]  /*0950*/  LDCU.64 UR8, c[0x0][0x3b0] ;  /* 0x00007600ff0877ac */ /* 0x000e220008000a00 */
[----:B------:R-:W-:Y:S01]  /*0960*/  IMAD.MOV.U32 R10, RZ, RZ, R8 ;  /* 0x000000ffff0a7224 */ /* 0x000fe200078e0008 */
[----:B------:R-:W-:Y:S01]  /*0970*/  MOV R8, 0x9b0 ;  /* 0x000009b000087802 */ /* 0x000fe20000000f00 */
[----:B0-----:R-:W-:Y:S02]  /*0980*/  IMAD.U32 R14, RZ, RZ, UR8 ;  /* 0x00000008ff0e7e24 */ /* 0x001fe4000f8e00ff */
[----:B------:R-:W-:-:S07]  /*0990*/  IMAD.U32 R15, RZ, RZ, UR9 ;  /* 0x00000009ff0f7e24 */ /* 0x000fce000f8e00ff */
[----:B------:R-:W-:Y:S05]  /*09a0*/  CALL.REL.NOINC `($__internal_0_$__cuda_sm20_div_rn_f64_full) ;  /* 0x0000007400887944 */ /* 0x000fea0003c00000 */
[----:B------:R-:W-:-:S07]  /*09b0*/  MOV R11, R9 ;  /* 0x00000009000b7202 */ /* 0x000fce0000000f00 */
.L_x_8:
[----:B------:R-:W-:Y:S05]  /*09c0*/  BSYNC.RECONVERGENT B1 ;  /* 0x0000000000017941 */ /* 0x000fea0003800200 */
.L_x_7:
[----:B------:R-:W-:Y:S01]  /*09d0*/  DADD R8, -RZ, |R10| ;  /* 0x00000000ff087229 */ /* 0x000fe2000000050a */
[----:B------:R-:W-:Y:S09]  /*09e0*/  BSSY.RECONVERGENT B0, `(.L_x_9) ;  /* 0x0000004000007945 */ /* 0x000ff20003800200 */
[----:B------:R-:W-:Y:S01]  /*09f0*/  IMAD.MOV.U32 R38, RZ, RZ, R8 ;  /* 0x000000ffff267224 */ /* 0x000fe200078e0008 */
[----:B------:R-:W-:-:S07]  /*0a00*/  MOV R8, 0xa20 ;  /* 0x00000a2000087802 */ /* 0x000fce0000000f00 */
[----:B------:R-:W-:Y:S05]  /*0a10*/  CALL.REL.NOINC `($_Z20kernel_loglikelihoodiPdiS_ddddddS_$__internal_accurate_pow) ;  /* 0x0000007c00a47944 */ /* 0x000fea0003c00000 */
[----:B------:R-:W-:Y:S05]  /*0a20*/  BSYNC.RECONVERGENT B0 ;  /* 0x0000000000007941 */ /* 0x000fea0003800200 */
.L_x_9:
[C---:B------:R-:W-:Y:S01]  /*0a30*/  DADD R4, R10.reuse, 2 ;  /* 0x400000000a047429 */ /* 0x040fe20000000000 */
[----:B------:R-:W0:Y:S01]  /*0a40*/  LDC.64 R20, c[0x0][0x3c0] ;  /* 0x0000f000ff147b82 */ /* 0x000e220000000a00 */
[----:B------:R-:W-:Y:S01]  /*0a50*/  DSETP.NEU.AND P0, PT, R10, RZ, PT ;  /* 0x000000ff0a00722a */ /* 0x000fe20003f0d000 */
[----:B------:R-:W-:Y:S06]  /*0a60*/  BSSY.RECONVERGENT B0, `(.L_x_10) ;  /* 0x000000c000007945 */ /* 0x000fec0003800200 */
[----:B------:R-:W1:Y:S01]  /*0a70*/  LDC.64 R6, c[0x0][0x3c8] ;  /* 0x0000f200ff067b82 */ /* 0x000e620000000a00 */
        /* <DEDUP_REMOVED lines=8> */
[----:B------:R-:W-:Y:S02]  /*0b00*/  @!P0 IMAD.MOV.U32 R12, RZ, RZ, 0x0 ;  /* 0x00000000ff0c8424 */ /* 0x000fe400078e00ff */
[----:B------:R-:W-:-:S07]  /*0b10*/  @!P0 IMAD.MOV.U32 R13, RZ, RZ, 0x7ff00000 ;  /* 0x7ff00000ff0d8424 */ /* 0x000fce00078e00ff */
.L_x_11:
[----:B------:R-:W-:Y:S05]  /*0b20*/  BSYNC.RECONVERGENT B0 ;  /* 0x0000000000007941 */ /* 0x000fea0003800200 */
.L_x_10:
[----:B------:R-:W-:Y:S01]  /*0b30*/  DMUL R12, R12, 0.5 ;  /* 0x3fe000000c0c7828 */ /* 0x000fe20000000000 */
[----:B------:R-:W2:Y:S01]  /*0b40*/  LDCU.64 UR10, c[0x0][0x3b8] ;  /* 0x00007700ff0a77ac */ /* 0x000ea20008000a00 */
[----:B------:R-:W-:Y:S01]  /*0b50*/  DSETP.NEU.AND P0, PT, R10, 1, PT ;  /* 0x3ff000000a00742a */ /* 0x000fe20003f0d000 */
[----:B------:R-:W3:Y:S01]  /*0b60*/  LDC R22, c[0x0][0x3bc] ;  /* 0x0000ef00ff167b82 */ /* 0x000ee20000000800 */
[----:B------:R-:W-:Y:S01]  /*0b70*/  BSSY.RECONVERGENT B0, `(.L_x_12) ;  /* 0x000004c000007945 */ /* 0x000fe20003800200 */
[----:B------:R-:W-:Y:S01]  /*0b80*/  UMOV UR8, 0xfefa39ef ;  /* 0xfefa39ef00087882 */ /* 0x000fe20000000000 */
[----:B------:R-:W-:-:S04]  /*0b90*/  UMOV UR9, 0x3fe62e42 ;  /* 0x3fe62e4200097882 */ /* 0x000fc80000000000 */
[----:B------:R-:W-:Y:S02]  /*0ba0*/  FSEL R4, R12, RZ, P0 ;  /* 0x000000ff0c047208 */ /* 0x000fe40000000000 */
[----:B------:R-:W-:Y:S02]  /*0bb0*/  FSEL R5, R13, 1.75, P0 ;  /* 0x3fe000000d057808 */ /* 0x000fe40000000000 */
[----:B------:R-:W-:-:S04]  /*0bc0*/  MOV R12, 0x1 ;  /* 0x00000001000c7802 */ /* 0x000fc80000000f00 */
[----:B01----:R-:W-:Y:S01]  /*0bd0*/  DFMA R4, R6, -R20, -R4 ;  /* 0x800000140604722b */ /* 0x003fe20000000804 */
[----:B------:R-:W-:Y:S01]  /*0be0*/  MOV R6, 0x652b82fe ;  /* 0x652b82fe00067802 */ /* 0x000fe20000000f00 */
[----:B------:R-:W-:Y:S01]  /*0bf0*/  IMAD.MOV.U32 R7, RZ, RZ, 0x3ff71547 ;  /* 0x3ff71547ff077424 */ /* 0x000fe200078e00ff */
[----:B--2---:R-:W-:-:S05]  /*0c00*/  DADD R20, R20, UR10 ;  /* 0x0000000a14147e29 */ /* 0x004fca0008000000 */
[----:B------:R-:W-:Y:S01]  /*0c10*/  DFMA R6, R4, R6, 6.75539944105574400000e+15 ;  /* 0x433800000406742b */ /* 0x000fe20000000006 */
[----:B------:R-:W0:Y:S01]  /*0c20*/  MUFU.RCP64H R13, R21 ;  /* 0x00000015000d7308 */ /* 0x000e220000001800 */
[----:B------:R-:W-:Y:S02]  /*0c30*/  FSETP.GEU.AND P2, PT, |R5|, 4.1917929649353027344, PT ;  /* 0x4086232b0500780b */ /* 0x000fe40003f4e200 */
[----:B---3--:R-:W-:-:S04]  /*0c40*/  FSETP.GEU.AND P1, PT, |R22|, 6.5827683646048100446e-37, PT ;  /* 0x036000001600780b */ /* 0x008fc80003f2e200 */
[----:B------:R-:W-:-:S08]  /*0c50*/  DADD R8, R6, -6.75539944105574400000e+15 ;  /* 0xc338000006087429 */ /* 0x000fd00000000000 */
[----:B------:R-:W-:Y:S01]  /*0c60*/  DFMA R10, R8, -UR8, R4 ;  /* 0x80000008080a7c2b */ /* 0x000fe20008000004 */
[----:B------:R-:W-:Y:S01]  /*0c70*/  UMOV UR8, 0x3b39803f ;  /* 0x3b39803f00087882 */ /* 0x000fe20000000000 */
[----:B------:R-:W-:Y:S01]  /*0c80*/  UMOV UR9, 0x3c7abc9e ;  /* 0x3c7abc9e00097882 */ /* 0x000fe20000000000 */
[----:B0-----:R-:W-:-:S05]  /*0c90*/  DFMA R14, R12, -R20, 1 ;  /* 0x3ff000000c0e742b */ /* 0x001fca0000000814 */
[----:B------:R-:W-:Y:S01]  /*0ca0*/  DFMA R8, R8, -UR8, R10 ;  /* 0x8000000808087c2b */ /* 0x000fe2000800000a */
[----:B------:R-:W-:Y:S01]  /*0cb0*/  UMOV UR8, 0x69ce2bdf ;  /* 0x69ce2bdf00087882 */ /* 0x000fe20000000000 */
[----:B------:R-:W-:Y:S01]  /*0cc0*/  IMAD.MOV.U32 R10, RZ, RZ, -0x35dec16 ;  /* 0xfca213eaff0a7424 */ /* 0x000fe200078e00ff */
[----:B------:R-:W-:Y:S01]  /*0cd0*/  UMOV UR9, 0x3e5ade15 ;  /* 0x3e5ade1500097882 */ /* 0x000fe20000000000 */
[----:B------:R-:W-:Y:S01]  /*0ce0*/  IMAD.MOV.U32 R11, RZ, RZ, 0x3e928af3 ;  /* 0x3e928af3ff0b7424 */ /* 0x000fe200078e00ff */
[----:B------:R-:W-:-:S05]  /*0cf0*/  DFMA R14, R14, R14, R14 ;  /* 0x0000000e0e0e722b */ /* 0x000fca000000000e */
[----:B------:R-:W-:Y:S01]  /*0d00*/  DFMA R10, R8, UR8, R10 ;  /* 0x00000008080a7c2b */ /* 0x000fe2000800000a */
[----:B------:R-:W-:Y:S01]  /*0d10*/  UMOV UR8, 0x62401315 ;  /* 0x6240131500087882 */ /* 0x000fe20000000000 */
[----:B------:R-:W-:Y:S01]  /*0d20*/  UMOV UR9, 0x3ec71dee ;  /* 0x3ec71dee00097882 */ /* 0x000fe20000000000 */
[----:B------:R-:W-:-:S05]  /*0d30*/  DFMA R14, R12, R14, R12 ;  /* 0x0000000e0c0e722b */ /* 0x000fca000000000c */
[----:B------:R-:W-:Y:S01]  /*0d40*/  DFMA R10, R8, R10, UR8 ;  /* 0x00000008080a7e2b */ /* 0x000fe2000800000a */
[----:B------:R-:W-:Y:S01]  /*0d50*/  UMOV UR8, 0x7c89eb71 ;  /* 0x7c89eb7100087882 */ /* 0x000fe20000000000 */
[----:B------:R-:W-:Y:S01]  /*0d60*/  UMOV UR9, 0x3efa0199 ;  /* 0x3efa019900097882 */ /* 0x000fe20000000000 */
[----:B------:R-:W-:-:S05]  /*0d70*/  DFMA R12, R14, -R20, 1 ;  /* 0x3ff000000e0c742b */ /* 0x000fca0000000814 */
[----:B------:R-:W-:Y:S01]  /*0d80*/  DFMA R10, R8, R10, UR8 ;  /* 0x00000008080a7e2b */ /* 0x000fe2000800000a */
[----:B------:R-:W-:Y:S01]  /*0d90*/  UMOV UR8, 0x14761f65 ;  /* 0x14761f6500087882 */ /* 0x000fe20000000000 */
[----:B------:R-:W-:Y:S01]  /*0da0*/  UMOV UR9, 0x3f2a01a0 ;  /* 0x3f2a01a000097882 */ /* 0x000fe20000000000 */
[----:B------:R-:W-:-:S05]  /*0db0*/  DFMA R14, R14, R12, R14 ;  /* 0x0000000c0e0e722b */ /* 0x000fca000000000e */
[----:B------:R-:W-:Y:S01]  /*0dc0*/  DFMA R10, R8, R10, UR8 ;  /* 0x00000008080a7e2b */ /* 0x000fe2000800000a */
[----:B------:R-:W-:Y:S01]  /*0dd0*/  UMOV UR8, 0x1852b7af ;  /* 0x1852b7af00087882 */ /* 0x000fe20000000000 */
[----:B------:R-:W-:Y:S01]  /*0de0*/  UMOV UR9, 0x3f56c16c ;  /* 0x3f56c16c00097882 */ /* 0x000fe20000000000 */
[----:B------:R-:W-:-:S05]  /*0df0*/  DMUL R16, R14, UR10 ;  /* 0x0000000a0e107c28 */ /* 0x000fca0008000000 */
[----:B------:R-:W-:Y:S01]  /*0e00*/  DFMA R10, R8, R10, UR8 ;  /* 0x00000008080a7e2b */ /* 0x000fe2000800000a */
[----:B------:R-:W-:Y:S01]  /*0e10*/  UMOV UR8, 0x11122322 ;  /* 0x1112232200087882 */ /* 0x000fe20000000000 */
[----:B------:R-:W-:Y:S01]  /*0e20*/  UMOV UR9, 0x3f811111 ;  /* 0x3f81111100097882 */ /* 0x000fe20000000000 */
[----:B------:R-:W-:-:S05]  /*0e30*/  DFMA R18, R16, -R20, UR10 ;  /* 0x0000000a10127e2b */ /* 0x000fca0008000814 */
        /* <DEDUP_REMOVED lines=9> */
[----:B------:R-:W-:Y:S02]  /*0ed0*/  DFMA R12, R8, R10, UR8 ;  /* 0x00000008080c7e2b */ /* 0x000fe4000800000a */
[----:B------:R-:W-:-:S06]  /*0ee0*/  DFMA R10, R14, R18, R16 ;  /* 0x000000120e0a722b */ /* 0x000fcc0000000010 */
[----:B------:R-:W-:-:S08]  /*0ef0*/  DFMA R12, R8, R12, 1 ;  /* 0x3ff00000080c742b */ /* 0x000fd0000000000c */
[----:B------:R-:W-:Y:S01]  /*0f00*/  DFMA R12, R8, R12, 1 ;  /* 0x3ff00000080c742b */ /* 0x000fe2000000000c */
[----:B------:R-:W-:-:S05]  /*0f10*/  FFMA R8, RZ, R21, R11 ;  /* 0x00000015ff087223 */ /* 0x000fca000000000b */
[----:B------:R-:W-:-:S04]  /*0f20*/  FSETP.GT.AND P0, PT, |R8|, 1.469367938527859385e-39, PT ;  /* 0x001000000800780b */ /* 0x000fc80003f04200 */
        /* <DEDUP_REMOVED lines=8> */
[----:B------:R-:W-:Y:S01]  /*0fb0*/  @!P3 IMAD.MOV.U32 R4, RZ, RZ, R12 ;  /* 0x000000ffff04b224 */ /* 0x000fe200078e000c */
[----:B------:R-:W-:Y:S02]  /*0fc0*/  FSEL R35, R9, RZ, P2 ;  /* 0x000000ff09237208 */ /* 0x000fe40001000000 */
[----:B------:R-:W-:-:S04]  /*0fd0*/  @!P3 SHF.R.S32.HI R7, RZ, 0x1, R7 ;  /* 0x00000001ff07b819 */ /* 0x000fc80000011407 */
[----:B------:R-:W-:Y:S01]  /*0fe0*/  @!P3 LEA R5, R7, R13, 0x14 ;  /* 0x0000000d0705b211 */ /* 0x000fe200078ea0ff */
[----:B------:R-:W-:-:S05]  /*0ff0*/  @!P3 IMAD.IADD R6, R6, 0x1, -R7 ;  /* 0x000000010606b824 */ /* 0x000fca00078e0a07 */
[----:B------:R-:W-:Y:S01]  /*1000*/  @!P3 LEA R7, R6, 0x3ff00000, 0x14 ;  /* 0x3ff000000607b811 */ /* 0x000fe200078ea0ff */
[----:B------:R-:W-:-:S06]  /*1010*/  @!P3 IMAD.MOV.U32 R6, RZ, RZ, RZ ;  /* 0x000000ffff06b224 */ /* 0x000fcc00078e00ff */
[----:B------:R-:W-:-:S11]  /*1020*/  @!P3 DMUL R34, R4, R6 ;  /* 0x000000060422b228 */ /* 0x000fd60000000000 */
.L_x_13:
[----:B------:R-:W-:Y:S05]  /*1030*/  BSYNC.RECONVERGENT B0 ;  /* 0x0000000000007941 */ /* 0x000fea0003800200 */
.L_x_12:
[----:B------:R-:W-:Y:S05]  /*1040*/  @P0 BRA P1, `(.L_x_14) ;  /* 0x0000000000200947 */ /* 0x000fea0000800000 */
[----:B------:R-:W0:Y:S01]  /*1050*/  LDCU.64 UR8, c[0x0][0x3b8] ;  /* 0x00007700ff0877ac */ /* 0x000e220008000a00 */
[----:B------:R-:W-:Y:S01]  /*1060*/  IMAD.MOV.U32 R14, RZ, RZ, R20 ;  /* 0x000000ffff0e7224 */ /* 0x000fe200078e0014 */
[----:B------:R-:W-:Y:S01]  /*1070*/  MOV R8, 0x10c0 ;  /* 0x000010c000087802 */ /* 0x000fe20000000f00 */
[----:B------:R-:W-:Y:S01]  /*1080*/  IMAD.MOV.U32 R15, RZ, RZ, R21 ;  /* 0x000000ffff0f7224 */ /* 0x000fe200078e0015 */
[----:B0-----:R-:W-:Y:S01]  /*1090*/  MOV R10, UR8 ;  /* 0x00000008000a7c02 */ /* 0x001fe20008000f00 */
[----:B------:R-:W-:-:S07]  /*10a0*/  IMAD.U32 R9, RZ, RZ, UR9 ;  /* 0x00000009ff097e24 */ /* 0x000fce000f8e00ff */
[----:B------:R-:W-:Y:S05]  /*10b0*/  CALL.REL.NOINC `($__internal_0_$__cuda_sm20_div_rn_f64_full) ;  /* 0x0000006c00c47944 */ /* 0x000fea0003c00000 */
[----:B------:R-:W-:-:S07]  /*10c0*/  IMAD.MOV.U32 R11, RZ, RZ, R9 ;  /* 0x000000ffff0b7224 */ /* 0x000fce00078e0009 */
.L_x_14:
[----:B------:R-:W0:Y:S01]  /*10d0*/  MUFU.RCP64H R5, R21 ;  /* 0x0000001500057308 */ /* 0x000e220000001800 */
[----:B------:R-:W-:Y:S01]  /*10e0*/  MOV R4, 0x1 ;  /* 0x0000000100047802 */ /* 0x000fe20000000f00 */
[----:B------:R-:W1:Y:S01]  /*10f0*/  LDCU.64 UR8, c[0x0][0x3c0] ;  /* 0x00007800ff0877ac */ /* 0x000e620008000a00 */
[----:B------:R-:W2:Y:S01]  /*1100*/  LDC R12, c[0x0][0x3c4] ;  /* 0x0000f100ff0c7b82 */ /* 0x000ea20000000800 */
[----:B------:R-:W-:-:S03]  /*1110*/  DMUL R34, R10, R34 ;  /* 0x000000220a227228 */ /* 0x000fc60000000000 */
[----:B0-----:R-:W-:-:S08]  /*1120*/  DFMA R6, R4, -R20, 1 ;  /* 0x3ff000000406742b */ /* 0x001fd00000000814 */
[----:B------:R-:W-:Y:S01]  /*1130*/  DFMA R6, R6, R6, R6 ;  /* 0x000000060606722b */ /* 0x000fe20000000006 */
[----:B--2---:R-:W-:-:S07]  /*1140*/  FSETP.GEU.AND P1, PT, |R12|, 6.5827683646048100446e-37, PT ;  /* 0x036000000c00780b */ /* 0x004fce0003f2e200 */
[----:B------:R-:W-:-:S08]  /*1150*/  DFMA R6, R4, R6, R4 ;  /* 0x000000060406722b */ /* 0x000fd00000000004 */
[----:B------:R-:W-:-:S08]  /*1160*/  DFMA R4, R6, -R20, 1 ;  /* 0x3ff000000604742b */ /* 0x000fd00000000814 */
[----:B------:R-:W-:-:S08]  /*1170*/  DFMA R6, R6, R4, R6 ;  /* 0x000000040606722b */ /* 0x000fd00000000006 */
[----:B-1----:R-:W-:-:S08]  /*1180*/  DMUL R8, R6, UR8 ;  /* 0x0000000806087c28 */ /* 0x002fd00008000000 */
[----:B------:R-:W-:-:S08]  /*1190*/  DFMA R4, R8, -R20, UR8 ;  /* 0x0000000808047e2b */ /* 0x000fd00008000814 */
[----:B------:R-:W-:-:S10]  /*11a0*/  DFMA R8, R6, R4, R8 ;  /* 0x000000040608722b */ /* 0x000fd40000000008 */
[----:B------:R-:W-:-:S05]  /*11b0*/  FFMA R4, RZ, R21, R9 ;  /* 0x00000015ff047223 */ /* 0x000fca0000000009 */
[----:B------:R-:W-:-:S13]  /*11c0*/  FSETP.GT.AND P0, PT, |R4|, 1.469367938527859385e-39, PT ;  /* 0x001000000400780b */ /* 0x000fda0003f04200 */
[----:B------:R-:W-:Y:S05]  /*11d0*/  @P0 BRA P1, `(.L_x_15) ;  /* 0x0000000000200947 */ /* 0x000fea0000800000 */
[----:B------:R-:W0:Y:S01]  /*11e0*/  LDCU.64 UR8, c[0x0][0x3c0] ;  /* 0x00007800ff0877ac */ /* 0x000e220008000a00 */
[----:B------:R-:W-:Y:S01]  /*11f0*/  IMAD.MOV.U32 R14, RZ, RZ, R20 ;  /* 0x000000ffff0e7224 */ /* 0x000fe200078e0014 */
[----:B------:R-:W-:Y:S02]  /*1200*/  MOV R15, R21 ;  /* 0x00000015000f7202 */ /* 0x000fe40000000f00 */
[----:B------:R-:W-:Y:S01]  /*1210*/  MOV R8, 0x1250 ;  /* 0x0000125000087802 */ /* 0x000fe20000000f00 */
[----:B0-----:R-:W-:Y:S02]  /*1220*/  IMAD.U32 R10, RZ, RZ, UR8 ;  /* 0x00000008ff0a7e24 */ /* 0x001fe4000f8e00ff */
[----:B------:R-:W-:-:S07]  /*1230*/  IMAD.U32 R9, RZ, RZ, UR9 ;  /* 0x00000009ff097e24 */ /* 0x000fce000f8e00ff */
[----:B------:R-:W-:Y:S05]  /*1240*/  CALL.REL.NOINC `($__internal_0_$__cuda_sm20_div_rn_f64_full) ;  /* 0x0000006c00607944 */ /* 0x000fea0003c00000 */
[----:B------:R-:W-:-:S07]  /*1250*/  IMAD.MOV.U32 R8, RZ, RZ, R10 ;  /* 0x000000ffff087224 */ /* 0x000fce00078e000a */
.L_x_15:
[----:B------:R-:W0:Y:S01]  /*1260*/  LDCU UR4, c[0x0][0x380] ;  /* 0x00007000ff0477ac */ /* 0x000e220008000800 */
[----:B------:R-:W-:Y:S01]  /*1270*/  DFMA R34, R8, R2, R34 ;  /* 0x000000020822722b */ /* 0x000fe20000000022 */
[----:B0-----:R-:W-:-:S09]  /*1280*/  UISETP.GE.AND UP0, UPT, UR4, 0x1, UPT ;  /* 0x000000010400788c */ /* 0x001fd2000bf06270 */
[----:B------:R-:W-:Y:S05]  /*1290*/  BRA.U !UP0, `(.L_x_16) ;  /* 0x0000002108dc7547 */ /* 0x000fea000b800000 */
[----:B------:R-:W0:Y:S01]  /*12a0*/  LDCU.64 UR16, c[0x0][0x3b8] ;  /* 0x00007700ff1077ac */ /* 0x000e220008000a00 */
[----:B------:R-:W1:Y:S01]  /*12b0*/  LDCU UR46, c[0x0][0x3b4] ;  /* 0x00007680ff2e77ac */ /* 0x000e620008000800 */
[----:B------:R-:W2:Y:S01]  /*12c0*/  LDCU.64 UR18, c[0x0][0x3c0] ;  /* 0x00007800ff1277ac */ /* 0x000ea20008000a00 */
[----:B------:R-:W3:Y:S01]  /*12d0*/  LDCU.64 UR20, c[0x0][0x3c8] ;  /* 0x00007900ff1477ac */ /* 0x000ee20008000a00 */
[----:B------:R-:W4:Y:S01]  /*12e0*/  LDCU.64 UR22, c[0x0][0x388] ;  /* 0x00007100ff1677ac */ /* 0x000f220008000a00 */
[----:B------:R-:W0:Y:S01]  /*12f0*/  LDCU.128 UR8, c[0x0][0x3a0] ;  /* 0x00007400ff0877ac */ /* 0x000e220008000c00 */
[----:B------:R-:W-:Y:S01]  /*1300*/  UIADD3 UR4, UPT, UPT, -UR4, URZ, URZ ;  /* 0x000000ff04047290 */ /* 0x000fe2000fffe1ff */
[----:B------:R-:W-:-:S11]  /*1310*/  UMOV UR7, UR5 ;  /* 0x0000000500077c82 */ /* 0x000fd60008000000 */
.L_x_33:
[----:B----4-:R-:W-:Y:S01]  /*1320*/  IMAD.U32 R18, RZ, RZ, UR22 ;  /* 0x00000016ff127e24 */ /* 0x010fe2000f8e00ff */
[----:B0-----:R-:W0:Y:S01]  /*1330*/  LDC.64 R2, c[0x0][0x3c0] ;  /* 0x0000f000ff027b82 */ /* 0x001e220000000a00 */
[----:B------:R-:W-:-:S06]  /*1340*/  IMAD.U32 R19, RZ, RZ, UR23 ;  /* 0x00000017ff137e24 */ /* 0x000fcc000f8e00ff */
[----:B------:R-:W4:Y:S01]  /*1350*/  LDG.E.64 R18, desc[UR12][R18.64] ;  /* 0x0000000c12127981 */ /* 0x000f22000c1e1b00 */
[----:B------:R-:W-:Y:S02]  /*1360*/  IMAD.MOV.U32 R4, RZ, RZ, 0x0 ;  /* 0x00000000ff047424 */ /* 0x000fe400078e00ff */
[----:B------:R-:W-:Y:S01]  /*1370*/  IMAD.MOV.U32 R5, RZ, RZ, 0x3fd80000 ;  /* 0x3fd80000ff057424 */ /* 0x000fe200078e00ff */
[----:B0-----:R-:W-:Y:S02]  /*1380*/  DMUL R2, R2, UR16 ;  /* 0x0000001002027c28 */ /* 0x001fe40008000000 */
[----:B----4-:R-:W-:-:S06]  /*1390*/  DADD R6, -R18, 1 ;  /* 0x3ff0000012067429 */ /* 0x010fcc0000000100 */
[----:B------:R-:W-:-:S08]  /*13a0*/  DMUL R2, R18, R2 ;  /* 0x0000000212027228 */ /* 0x000fd00000000000 */
[----:B------:R-:W-:-:S06]  /*13b0*/  DMUL R12, R2, R6 ;  /* 0x00000006020c7228 */ /* 0x000fcc0000000000 */
[----:B------:R-:W0:Y:S04]  /*13c0*/  MUFU.RSQ64H R9, R13 ;  /* 0x0000000d00097308 */ /* 0x000e280000001c00 */
[----:B------:R-:W-:-:S04]  /*13d0*/  IADD3 R8, PT, PT, R13, -0x3500000, RZ ;  /* 0xfcb000000d087810 */ /* 0x000fc80007ffe0ff */
[----:B------:R-:W-:Y:S02]  /*13e0*/  ISETP.GE.U32.AND P0, PT, R8, 0x7ca00000, PT ;  /* 0x7ca000000800780c */ /* 0x000fe40003f06070 */
[----:B0-----:R-:W-:-:S08]  /*13f0*/  DMUL R2, R8, R8 ;  /* 0x0000000808027228 */ /* 0x001fd00000000000 */
[----:B------:R-:W-:-:S08]  /*1400*/  DFMA R2, R12, -R2, 1 ;  /* 0x3ff000000c02742b */ /* 0x000fd00000000802 */
[----:B------:R-:W-:Y:S02]  /*1410*/  DFMA R4, R2, R4, 0.5 ;  /* 0x3fe000000204742b */ /* 0x000fe40000000004 */
[----:B------:R-:W-:-:S08]  /*1420*/  DMUL R2, R8, R2 ;  /* 0x0000000208027228 */ /* 0x000fd00000000000 */
[----:B------:R-:W-:-:S08]  /*1430*/  DFMA R14, R4, R2, R8 ;  /* 0x00000002040e722b */ /* 0x000fd00000000008 */
[----:B------:R-:W-:Y:S02]  /*1440*/  DMUL R16, R12, R14 ;  /* 0x0000000e0c107228 */ /* 0x000fe40000000000 */
[----:B------:R-:W-:Y:S01]  /*1450*/  VIADD R11, R15, 0xfff00000 ;  /* 0xfff000000f0b7836 */ /* 0x000fe20000000000 */
[----:B------:R-:W-:-:S05]  /*1460*/  MOV R10, R14 ;  /* 0x0000000e000a7202 */ /* 0x000fca0000000f00 */
[----:B------:R-:W-:-:S08]  /*1470*/  DFMA R22, R16, -R16, R12 ;  /* 0x800000101016722b */ /* 0x000fd0000000000c */
[----:B------:R-:W-:Y:S01]  /*1480*/  DFMA R4, R22, R10, R16 ;  /* 0x0000000a1604722b */ /* 0x000fe20000000010 */
[----:B------:R-:W-:Y:S10]  /*1490*/  @!P0 BRA `(.L_x_17) ;  /* 0x0000000000088947 */ /* 0x000ff40003800000 */
[----:B------:R-:W-:-:S07]  /*14a0*/  MOV R2, 0x14c0 ;  /* 0x000014c000027802 */ /* 0x000fce0000000f00 */
[----:B-123--:R-:W-:Y:S05]  /*14b0*/  CALL.REL.NOINC `($__internal_1_$__cuda_sm20_dsqrt_rn_f64_mediumpath_v1) ;  /* 0x0000007000547944 */ /* 0x00efea0003c00000 */
.L_x_17:
[----:B------:R-:W0:Y:S01]  /*14c0*/  LDC.64 R8, c[0x0][0x3c0] ;  /* 0x0000f000ff087b82 */ /* 0x000e220000000a00 */
[----:B------:R-:W-:Y:S01]  /*14d0*/  IMAD.MOV.U32 R12, RZ, RZ, 0x652b82fe ;  /* 0x652b82feff0c7424 */ /* 0x000fe200078e00ff */
[----:B------:R-:W-:Y:S01]  /*14e0*/  UMOV UR24, 0xfefa39ef ;  /* 0xfefa39ef00187882 */ /* 0x000fe20000000000 */
[----:B------:R-:W-:Y:S01]  /*14f0*/  IMAD.MOV.U32 R13, RZ, RZ, 0x3ff71547 ;  /* 0x3ff71547ff0d7424 */ /* 0x000fe200078e00ff */
[----:B------:R-:W-:Y:S01]  /*1500*/  UMOV UR25, 0x3fe62e42 ;  /* 0x3fe62e4200197882 */ /* 0x000fe20000000000 */
[----:B-1----:R-:W1:Y:S01]  /*1510*/  MUFU.RCP64H R23, UR46 ;  /* 0x0000002e00177d08 */ /* 0x002e620008001800 */
[----:B------:R-:W-:Y:S02]  /*1520*/  IMAD.MOV.U32 R22, RZ, RZ, 0x1 ;  /* 0x00000001ff167424 */ /* 0x000fe400078e00ff */
[----:B------:R-:W4:Y:S08]  /*1530*/  LDC.64 R2, c[0x0][0x3c8] ;  /* 0x0000f200ff027b82 */ /* 0x000f300000000a00 */
[----:B------:R-:W1:Y:S01]  /*1540*/  LDC.64 R10, c[0x0][0x3b0] ;  /* 0x0000ec00ff0a7b82 */ /* 0x000e620000000a00 */
[----:B0-----:R-:W-:-:S08]  /*1550*/  DMUL R8, R6, R8 ;  /* 0x0000000806087228 */ /* 0x001fd00000000000 */
[----:B------:R-:W-:-:S08]  /*1560*/  DFMA R8, R18, UR16, R8 ;  /* 0x0000001012087c2b */ /* 0x000fd00008000008 */
[----:B----4-:R-:W-:Y:S02]  /*1570*/  DMUL R8, R8, -R2 ;  /* 0x8000000208087228 */ /* 0x010fe40000000000 */
[----:B-1----:R-:W-:Y:S02]  /*1580*/  DFMA R26, R22, -R10, 1 ;  /* 0x3ff00000161a742b */ /* 0x002fe4000000080a */
[----:B------:R-:W-:-:S04]  /*1590*/  DADD R2, R2, R2 ;  /* 0x0000000002027229 */ /* 0x000fc80000000002 */
[----:B------:R-:W-:Y:S02]  /*15a0*/  DFMA R12, R8, R12, 6.75539944105574400000e+15 ;  /* 0x43380000080c742b */ /* 0x000fe4000000000c */
[----:B------:R-:W-:Y:S01]  /*15b0*/  DFMA R26, R26, R26, R26 ;  /* 0x0000001a1a1a722b */ /* 0x000fe2000000001a */
[----:B------:R-:W-:Y:S01]  /*15c0*/  FSETP.GEU.AND P2, PT, |R9|, 4.1917929649353027344, PT ;  /* 0x4086232b0900780b */ /* 0x000fe20003f4e200 */
[----:B------:R-:W-:-:S04]  /*15d0*/  DMUL R4, R2, R4 ;  /* 0x0000000402047228 */ /* 0x000fc80000000000 */
[----:B------:R-:W-:Y:S02]  /*15e0*/  DADD R14, R12, -6.75539944105574400000e+15 ;  /* 0xc33800000c0e7429 */ /* 0x000fe40000000000 */
[----:B------:R-:W-:Y:S02]  /*15f0*/  DFMA R28, R22, R26, R22 ;  /* 0x0000001a161c722b */ /* 0x000fe40000000016 */
[----:B------:R-:W-:-:S04]  /*1600*/  DMUL R22, R6, UR10 ;  /* 0x0000000a06167c28 */ /* 0x000fc80008000000 */
[----:B------:R-:W-:Y:S01]  /*1610*/  DFMA R16, R14, -UR24, R8 ;  /* 0x800000180e107c2b */ /* 0x000fe20008000008 */
[----:B------:R-:W-:Y:S01]  /*1620*/  UMOV UR24, 0x3b39803f ;  /* 0x3b39803f00187882 */ /* 0x000fe20000000000 */
[----:B------:R-:W-:Y:S01]  /*1630*/  UMOV UR25, 0x3c7abc9e ;  /* 0x3c7abc9e00197882 */ /* 0x000fe20000000000 */
[----:B------:R-:W-:Y:S02]  /*1640*/  DFMA R30, R28, -R10, 1 ;  /* 0x3ff000001c1e742b */ /* 0x000fe4000000080a */
[----:B------:R-:W-:-:S03]  /*1650*/  DFMA R26, R18, UR8, R22 ;  /* 0x00000008121a7c2b */ /* 0x000fc60008000016 */
[----:B------:R-:W-:Y:S01]  /*1660*/  DFMA R14, R14, -UR24, R16 ;  /* 0x800000180e0e7c2b */ /* 0x000fe20008000010 */
[----:B------:R-:W-:Y:S01]  /*1670*/  UMOV UR24, 0x69ce2bdf ;  /* 0x69ce2bdf00187882 */ /* 0x000fe20000000000 */
[----:B------:R-:W-:Y:S01]  /*1680*/  IMAD.MOV.U32 R16, RZ, RZ, -0x35dec16 ;  /* 0xfca213eaff107424 */ /* 0x000fe200078e00ff */
[----:B------:R-:W-:Y:S01]  /*1690*/  MOV R17, 0x3e928af3 ;  /* 0x3e928af300117802 */ /* 0x000fe20000000f00 */
[----:B------:R-:W-:Y:S01]  /*16a0*/  UMOV UR25, 0x3e5ade15 ;  /* 0x3e5ade1500197882 */ /* 0x000fe20000000000 */
[----:B------:R-:W-:-:S04]  /*16b0*/  DFMA R30, R28, R30, R28 ;  /* 0x0000001e1c1e722b */ /* 0x000fc8000000001c */
        /* <DEDUP_REMOVED lines=17> */
[----:B------:R-:W-:Y:S01]  /*17d0*/  UMOV UR25, 0x3fa55555 ;  /* 0x3fa5555500197882 */ /* 0x000fe20000000000 */
[----:B------:R-:W-:-:S05]  /*17e0*/  DADD R16, R24, -R26 ;  /* 0x0000000018107229 */ /* 0x000fca000000081a */
[----:B------:R-:W-:Y:S01]  /*17f0*/  DFMA R22, R14, R22, UR24 ;  /* 0x000000180e167e2b */ /* 0x000fe20008000016 */
[----:B------:R-:W-:Y:S01]  /*1800*/  UMOV UR24, 0x55555511 ;  /* 0x5555551100187882 */ /* 0x000fe20000000000 */
[----:B------:R-:W-:Y:S01]  /*1810*/  UMOV UR25, 0x3fc55555 ;  /* 0x3fc5555500197882 */ /* 0x000fe20000000000 */
[----:B------:R-:W-:Y:S02]  /*1820*/  DMUL R26, R30, R16 ;  /* 0x000000101e1a7228 */ /* 0x000fe40000000000 */
[----:B------:R-:W-:-:S03]  /*1830*/  FSETP.GEU.AND P1, PT, |R17|, 6.5827683646048100446e-37, PT ;  /* 0x036000001100780b */ /* 0x000fc60003f2e200 */
[----:B------:R-:W-:Y:S01]  /*1840*/  DFMA R22, R14, R22, UR24 ;  /* 0x000000180e167e2b */ /* 0x000fe20008000016 */
[----:B------:R-:W-:Y:S01]  /*1850*/  UMOV UR24, 0xb ;  /* 0x0000000b00187882 */ /* 0x000fe20000000000 */
[----:B------:R-:W-:Y:S01]  /*1860*/  UMOV UR25, 0x3fe00000 ;  /* 0x3fe0000000197882 */ /* 0x000fe20000000000 */
[----:B------:R-:W-:-:S05]  /*1870*/  DFMA R10, R26, -R10, R16 ;  /* 0x8000000a1a0a722b */ /* 0x000fca0000000010 */
[----:B------:R-:W-:-:S03]  /*1880*/  DFMA R22, R14, R22, UR24 ;  /* 0x000000180e167e2b */ /* 0x000fc60008000016 */
[----:B------:R-:W-:-:S05]  /*1890*/  DFMA R10, R30, R10, R26 ;  /* 0x0000000a1e0a722b */ /* 0x000fca000000001a */
[----:B------:R-:W-:-:S08]  /*18a0*/  DFMA R22, R14, R22, 1 ;  /* 0x3ff000000e16742b */ /* 0x000fd00000000016 */
[----:B------:R-:W-:Y:S01]  /*18b0*/  DFMA R22, R14, R22, 1 ;  /* 0x3ff000000e16742b */ /* 0x000fe20000000016 */
[----:B------:R-:W-:-:S05]  /*18c0*/  FFMA R14, RZ, UR46, R11 ;  /* 0x0000002eff0e7c23 */ /* 0x000fca000800000b */
        /* <DEDUP_REMOVED lines=8> */
[----:B------:R-:W-:Y:S01]  /*1950*/  FSEL R3, R3, RZ, P2 ;  /* 0x000000ff03037208 */ /* 0x000fe20001000000 */
[----:B------:R-:W-:Y:S06]  /*1960*/  @P3 BRA `(.L_x_18) ;  /* 0x0000000000203947 */ /* 0x000fec0003800000 */
[----:B------:R-:W-:-:S04]  /*1970*/  LEA.HI R2, R12, R12, RZ, 0x1 ;  /* 0x0000000c0c027211 */ /* 0x000fc800078f08ff */
[----:B------:R-:W-:Y:S01]  /*1980*/  SHF.R.S32.HI R3, RZ, 0x1, R2 ;  /* 0x00000001ff037819 */ /* 0x000fe20000011402 */
[----:B------:R-:W-:-:S03]  /*1990*/  IMAD.MOV.U32 R2, RZ, RZ, R22 ;  /* 0x000000ffff027224 */ /* 0x000fc600078e0016 */
[----:B------:R-:W-:Y:S01]  /*19a0*/  IADD3 R8, PT, PT, R12, -R3, RZ ;  /* 0x800000030c087210 */ /* 0x000fe20007ffe0ff */
[----:B------:R-:W-:-:S03]  /*19b0*/  IMAD R3, R3, 0x100000, R23 ;  /* 0x0010000003037824 */ /* 0x000fc600078e0217 */
[----:B------:R-:W-:Y:S01]  /*19c0*/  LEA R9, R8, 0x3ff00000, 0x14 ;  /* 0x3ff0000008097811 */ /* 0x000fe200078ea0ff */
[----:B------:R-:W-:-:S06]  /*19d0*/  IMAD.MOV.U32 R8, RZ, RZ, RZ ;  /* 0x000000ffff087224 */ /* 0x000fcc00078e00ff */
[----:B------:R-:W-:-:S11]  /*19e0*/  DMUL R2, R2, R8 ;  /* 0x0000000802027228 */ /* 0x000fd60000000000 */
.L_x_18:
[----:B------:R-:W-:Y:S04]  /*19f0*/  BSSY.RECONVERGENT B1, `(.L_x_19) ;  /* 0x000000a000017945 */ /* 0x000fe80003800200 */
[----:B------:R-:W-:Y:S05]  /*1a00*/  @P0 BRA P1, `(.L_x_20) ;  /* 0x0000000000200947 */ /* 0x000fea0000800000 */
[----:B------:R-:W0:Y:S01]  /*1a10*/  LDCU.64 UR24, c[0x0][0x3b0] ;  /* 0x00007600ff1877ac */ /* 0x000e220008000a00 */
[----:B------:R-:W-:Y:S01]  /*1a20*/  MOV R10, R16 ;  /* 0x00000010000a7202 */ /* 0x000fe20000000f00 */
[----:B------:R-:W-:Y:S01]  /*1a30*/  IMAD.MOV.U32 R9, RZ, RZ, R17 ;  /* 0x000000ffff097224 */ /* 0x000fe200078e0011 */
[----:B------:R-:W-:Y:S01]  /*1a40*/  MOV R8, 0x1a80 ;  /* 0x00001a8000087802 */ /* 0x000fe20000000f00 */
[----:B0-----:R-:W-:Y:S02]  /*1a50*/  IMAD.U32 R14, RZ, RZ, UR24 ;  /* 0x00000018ff0e7e24 */ /* 0x001fe4000f8e00ff */
[----:B------:R-:W-:-:S07]  /*1a60*/  IMAD.U32 R15, RZ, RZ, UR25 ;  /* 0x00000019ff0f7e24 */ /* 0x000fce000f8e00ff */
[----:B--23--:R-:W-:Y:S05]  /*1a70*/  CALL.REL.NOINC `($__internal_0_$__cuda_sm20_div_rn_f64_full) ;  /* 0x0000006400547944 */ /* 0x00cfea0003c00000 */
[----:B------:R-:W-:-:S07]  /*1a80*/  MOV R11, R9 ;  /* 0x00000009000b7202 */ /* 0x000fce0000000f00 */
.L_x_20:
[----:B--23--:R-:W-:Y:S05]  /*1a90*/  BSYNC.RECONVERGENT B1 ;  /* 0x0000000000017941 */ /* 0x00cfea0003800200 */
.L_x_19:
[----:B------:R-:W-:Y:S01]  /*1aa0*/  DADD R8, -RZ, |R10| ;  /* 0x00000000ff087229 */ /* 0x000fe2000000050a */
[----:B------:R-:W-:Y:S09]  /*1ab0*/  BSSY.RECONVERGENT B0, `(.L_x_21) ;  /* 0x0000004000007945 */ /* 0x000ff20003800200 */
[----:B------:R-:W-:Y:S01]  /*1ac0*/  IMAD.MOV.U32 R38, RZ, RZ, R8 ;  /* 0x000000ffff267224 */ /* 0x000fe200078e0008 */
[----:B------:R-:W-:-:S07]  /*1ad0*/  MOV R8, 0x1af0 ;  /* 0x00001af000087802 */ /* 0x000fce0000000f00 */
[----:B------:R-:W-:Y:S05]  /*1ae0*/  CALL.REL.NOINC `($_Z20kernel_loglikelihoodiPdiS_ddddddS_$__internal_accurate_pow) ;  /* 0x0000006c00707944 */ /* 0x000fea0003c00000 */
[----:B------:R-:W-:Y:S05]  /*1af0*/  BSYNC.RECONVERGENT B0 ;  /* 0x0000000000007941 */ /* 0x000fea0003800200 */
.L_x_21:
[C---:B------:R-:W-:Y:S01]  /*1b00*/  DADD R8, R10.reuse, 2 ;  /* 0x400000000a087429 */ /* 0x040fe20000000000 */
[----:B------:R-:W-:Y:S01]  /*1b10*/  BSSY.RECONVERGENT B0, `(.L_x_22) ;  /* 0x000000d000007945 */ /* 0x000fe20003800200 */
[----:B------:R-:W-:-:S06]  /*1b20*/  DSETP.NEU.AND P0, PT, R10, RZ, PT ;  /* 0x000000ff0a00722a */ /* 0x000fcc0003f0d000 */
[----:B------:R-:W-:Y:S02]  /*1b30*/  FSEL R12, R12, RZ, P0 ;  /* 0x000000ff0c0c7208 */ /* 0x000fe40000000000 */
[----:B------:R-:W-:Y:S02]  /*1b40*/  LOP3.LUT R8, R9, 0x7ff00000, RZ, 0xc0, !PT ;  /* 0x7ff0000009087812 */ /* 0x000fe400078ec0ff */
[----:B------:R-:W-:Y:S02]  /*1b50*/  FSEL R13, R13, RZ, P0 ;  /* 0x000000ff0d0d7208 */ /* 0x000fe40000000000 */
[----:B------:R-:W-:-:S13]  /*1b60*/  ISETP.NE.AND P1, PT, R8, 0x7ff00000, PT ;  /* 0x7ff000000800780c */ /* 0x000fda0003f25270 */
[----:B------:R-:W-:Y:S05]  /*1b70*/  @P1 BRA `(.L_x_23) ;  /* 0x0000000000181947 */ /* 0x000fea0003800000 */
[----:B------:R-:W-:-:S14]  /*1b80*/  DSETP.NAN.AND P0, PT, R10, R10, PT ;  /* 0x0000000a0a00722a */ /* 0x000fdc0003f08000 */
[----:B------:R-:W-:Y:S01]  /*1b90*/  @P0 DADD R12, R10, 2 ;  /* 0x400000000a0c0429 */ /* 0x000fe20000000000 */
[----:B------:R-:W-:Y:S10]  /*1ba0*/  @P0 BRA `(.L_x_23) ;  /* 0x00000000000c0947 */ /* 0x000ff40003800000 */
[----:B------:R-:W-:-:S14]  /*1bb0*/  DSETP.NEU.AND P0, PT, |R10|, +INF , PT ;  /* 0x7ff000000a00742a */ /* 0x000fdc0003f0d200 */
[----:B------:R-:W-:Y:S02]  /*1bc0*/  @!P0 IMAD.MOV.U32 R12, RZ, RZ, 0x0 ;  /* 0x00000000ff0c8424 */ /* 0x000fe400078e00ff */
[----:B------:R-:W-:-:S07]  /*1bd0*/  @!P0 IMAD.MOV.U32 R13, RZ, RZ, 0x7ff00000 ;  /* 0x7ff00000ff0d8424 */ /* 0x000fce00078e00ff */
.L_x_23:
[----:B------:R-:W-:Y:S05]  /*1be0*/  BSYNC.RECONVERGENT B0 ;  /* 0x0000000000007941 */ /* 0x000fea0003800200 */
.L_x_22:
[----:B------:R-:W-:Y:S01]  /*1bf0*/  DMUL R12, R12, -0.5 ;  /* 0xbfe000000c0c7828 */ /* 0x000fe20000000000 */
[----:B------:R-:W-:Y:S01]  /*1c00*/  MOV R8, 0x652b82fe ;  /* 0x652b82fe00087802 */ /* 0x000fe20000000f00 */
[----:B------:R-:W-:Y:S01]  /*1c10*/  DSETP.NEU.AND P0, PT, R10, 1, PT ;  /* 0x3ff000000a00742a */ /* 0x000fe20003f0d000 */
[----:B------:R-:W-:Y:S01]  /*1c20*/  IMAD.MOV.U32 R9, RZ, RZ, 0x3ff71547 ;  /* 0x3ff71547ff097424 */ /* 0x000fe200078e00ff */
[----:B------:R-:W-:Y:S01]  /*1c30*/  UMOV UR24, 0xfefa39ef ;  /* 0xfefa39ef00187882 */ /* 0x000fe20000000000 */
[----:B------:R-:W-:Y:S01]  /*1c40*/  UMOV UR25, 0x3fe62e42 ;  /* 0x3fe62e4200197882 */ /* 0x000fe20000000000 */
[----:B------:R-:W-:Y:S01]  /*1c50*/  UMOV UR26, 0x3b39803f ;  /* 0x3b39803f001a7882 */ /* 0x000fe20000000000 */
[----:B------:R-:W-:Y:S01]  /*1c60*/  UMOV UR27, 0x3c7abc9e ;  /* 0x3c7abc9e001b7882 */ /* 0x000fe20000000000 */
[----:B------:R-:W-:Y:S01]  /*1c70*/  UMOV UR28, 0x69ce2bdf ;  /* 0x69ce2bdf001c7882 */ /* 0x000fe20000000000 */
[----:B------:R-:W-:Y:S01]  /*1c80*/  UMOV UR29, 0x3e5ade15 ;  /* 0x3e5ade15001d7882 */ /* 0x000fe20000000000 */
[----:B------:R-:W-:Y:S01]  /*1c90*/  FSEL R14, R12, RZ, P0 ;  /* 0x000000ff0c0e7208 */ /* 0x000fe20000000000 */
[----:B------:R-:W-:Y:S01]  /*1ca0*/  UMOV UR30, 0x62401315 ;  /* 0x62401315001e7882 */ /* 0x000fe20000000000 */
[----:B------:R-:W-:Y:S01]  /*1cb0*/  FSEL R15, R13, -1.75, P0 ;  /* 0xbfe000000d0f7808 */ /* 0x000fe20000000000 */
[----:B------:R-:W-:Y:S01]  /*1cc0*/  UMOV UR31, 0x3ec71dee ;  /* 0x3ec71dee001f7882 */ /* 0x000fe20000000000 */
[----:B------:R-:W-:Y:S01]  /*1cd0*/  UMOV UR32, 0x7c89eb71 ;  /* 0x7c89eb7100207882 */ /* 0x000fe20000000000 */
[----:B------:R-:W-:Y:S01]  /*1ce0*/  UMOV UR33, 0x3efa0199 ;  /* 0x3efa019900217882 */ /* 0x000fe20000000000 */
[----:B------:R-:W-:Y:S01]  /*1cf0*/  UMOV UR34, 0x14761f65 ;  /* 0x14761f6500227882 */ /* 0x000fe20000000000 */
[----:B------:R-:W-:Y:S01]  /*1d00*/  UMOV UR35, 0x3f2a01a0 ;  /* 0x3f2a01a000237882 */ /* 0x000fe20000000000 */
[----:B------:R-:W-:Y:S01]  /*1d10*/  DFMA R16, R14, R8, 6.75539944105574400000e+15 ;  /* 0x433800000e10742b */ /* 0x000fe20000000008 */
[----:B------:R-:W-:Y:S01]  /*1d20*/  UMOV UR36, 0x1852b7af ;  /* 0x1852b7af00247882 */ /* 0x000fe20000000000 */
[----:B------:R-:W-:Y:S01]  /*1d30*/  UMOV UR37, 0x3f56c16c ;  /* 0x3f56c16c00257882 */ /* 0x000fe20000000000 */
[----:B------:R-:W-:Y:S01]  /*1d40*/  UMOV UR38, 0x11122322 ;  /* 0x1112232200267882 */ /* 0x000fe20000000000 */
[----:B------:R-:W-:Y:S01]  /*1d50*/  UMOV UR39, 0x3f811111 ;  /* 0x3f81111100277882 */ /* 0x000fe20000000000 */
[----:B------:R-:W-:Y:S01]  /*1d60*/  UMOV UR40, 0x555502a1 ;  /* 0x555502a100287882 */ /* 0x000fe20000000000 */
[----:B------:R-:W-:Y:S01]  /*1d70*/  UMOV UR41, 0x3fa55555 ;  /* 0x3fa5555500297882 */ /* 0x000fe20000000000 */
[----:B------:R-:W-:Y:S01]  /*1d80*/  UMOV UR42, 0x55555511 ;  /* 0x55555511002a7882 */ /* 0x000fe20000000000 */
[----:B------:R-:W-:Y:S01]  /*1d90*/  DADD R22, R16, -6.75539944105574400000e+15 ;  /* 0xc338000010167429 */ /* 0x000fe20000000000 */
[----:B------:R-:W-:Y:S01]  /*1da0*/  UMOV UR43, 0x3fc55555 ;  /* 0x3fc55555002b7882 */ /* 0x000fe20000000000 */
[----:B------:R-:W-:Y:S01]  /*1db0*/  UMOV UR44, 0xb ;  /* 0x0000000b002c7882 */ /* 0x000fe20000000000 */
[----:B------:R-:W-:Y:S01]  /*1dc0*/  UMOV UR45, 0x3fe00000 ;  /* 0x3fe00000002d7882 */ /* 0x000fe20000000000 */
[----:B------:R-:W-:Y:S01]  /*1dd0*/  DADD R28, -RZ, |R4| ;  /* 0x00000000ff1c7229 */ /* 0x000fe20000000504 */
[----:B------:R-:W-:Y:S01]  /*1de0*/  FSETP.GEU.AND P0, PT, |R15|, 4.1917929649353027344, PT ;  /* 0x4086232b0f00780b */ /* 0x000fe20003f0e200 */
[----:B------:R-:W-:Y:S02]  /*1df0*/  BSSY.RECONVERGENT B0, `(.L_x_24) ;  /* 0x0000023000007945 */ /* 0x000fe40003800200 */
[----:B------:R-:W-:-:S08]  /*1e00*/  DFMA R10, R22, -UR24, R14 ;  /* 0x80000018160a7c2b */ /* 0x000fd0000800000e */
[----:B------:R-:W-:Y:S01]  /*1e10*/  DFMA R22, R22, -UR26, R10 ;  /* 0x8000001a16167c2b */ /* 0x000fe2000800000a */
[----:B------:R-:W-:Y:S02]  /*1e20*/  IMAD.MOV.U32 R10, RZ, RZ, -0x35dec16 ;  /* 0xfca213eaff0a7424 */ /* 0x000fe400078e00ff */
[----:B------:R-:W-:-:S06]  /*1e30*/  IMAD.MOV.U32 R11, RZ, RZ, 0x3e928af3 ;  /* 0x3e928af3ff0b7424 */ /* 0x000fcc00078e00ff */
[----:B------:R-:W-:-:S08]  /*1e40*/  DFMA R12, R22, UR28, R10 ;  /* 0x0000001c160c7c2b */ /* 0x000fd0000800000a */
[----:B------:R-:W-:-:S08]  /*1e50*/  DFMA R12, R22, R12, UR30 ;  /* 0x0000001e160c7e2b */ /* 0x000fd0000800000c */
[----:B------:R-:W-:-:S08]  /*1e60*/  DFMA R12, R22, R12, UR32 ;  /* 0x00000020160c7e2b */ /* 0x000fd0000800000c */
[----:B------:R-:W-:-:S08]  /*1e70*/  DFMA R12, R22, R12, UR34 ;  /* 0x00000022160c7e2b */ /* 0x000fd0000800000c */
[----:B------:R-:W-:-:S08]  /*1e80*/  DFMA R12, R22, R12, UR36 ;  /* 0x00000024160c7e2b */ /* 0x000fd0000800000c */
[----:B------:R-:W-:-:S08]  /*1e90*/  DFMA R12, R22, R12, UR38 ;  /* 0x00000026160c7e2b */ /* 0x000fd0000800000c */
[----:B------:R-:W-:-:S08]  /*1ea0*/  DFMA R12, R22, R12, UR40 ;  /* 0x00000028160c7e2b */ /* 0x000fd0000800000c */
[----:B------:R-:W-:-:S08]  /*1eb0*/  DFMA R12, R22, R12, UR42 ;  /* 0x0000002a160c7e2b */ /* 0x000fd0000800000c */
[----:B------:R-:W-:-:S08]  /*1ec0*/  DFMA R12, R22, R12, UR44 ;  /* 0x0000002c160c7e2b */ /* 0x000fd0000800000c */
[----:B------:R-:W-:Y:S01]  /*1ed0*/  DFMA R26, R22, R12, 1 ;  /* 0x3ff00000161a742b */ /* 0x000fe2000000000c */
[----:B------:R-:W-:-:S05]  /*1ee0*/  MOV R13, R29 ;  /* 0x0000001d000d7202 */ /* 0x000fca0000000f00 */
[----:B------:R-:W-:Y:S02]  /*1ef0*/  VIADD R12, R13, 0xbfd9e604 ;  /* 0xbfd9e6040d0c7836 */ /* 0x000fe40000000000 */
[----:B------:R-:W-:-:S03]  /*1f00*/  DFMA R26, R22, R26, 1 ;  /* 0x3ff00000161a742b */ /* 0x000fc6000000001a */
[----:B------:R-:W-:-:S07]  /*1f10*/  ISETP.GT.U32.AND P2, PT, R12, 0x799e603, PT ;  /* 0x0799e6030c00780c */ /* 0x000fce0003f44070 */
        /* <DEDUP_REMOVED lines=11> */
[----:B------:R-:W-:Y:S01]  /*1fd0*/  @!P1 IADD3 R16, PT, PT, R16, -R15, RZ ;  /* 0x8000000f10109210 */ /* 0x000fe20007ffe0ff */
[----:B------:R-:W-:-:S03]  /*1fe0*/  @!P1 IMAD R15, R15, 0x100000, R27 ;  /* 0x001000000f0f9824 */ /* 0x000fc600078e021b */
[----:B------:R-:W-:Y:S01]  /*1ff0*/  @!P1 LEA R17, R16, 0x3ff00000, 0x14 ;  /* 0x3ff0000010119811 */ /* 0x000fe200078ea0ff */
[----:B------:R-:W-:-:S06]  /*2000*/  @!P1 IMAD.MOV.U32 R16, RZ, RZ, RZ ;  /* 0x000000ffff109224 */ /* 0x000fcc00078e00ff */
[----:B------:R-:W-:-:S11]  /*2010*/  @!P1 DMUL R22, R14, R16 ;  /* 0x000000100e169228 */ /* 0x000fd60000000000 */
.L_x_25:
[----:B------:R-:W-:Y:S05]  /*2020*/  BSYNC.RECONVERGENT B0 ;  /* 0x0000000000007941 */ /* 0x000fea0003800200 */
.L_x_24:
[----:B------:R-:W-:Y:S01]  /*2030*/  DMUL R2, R22, R2 ;  /* 0x0000000216027228 */ /* 0x000fe20000000000 */
[----:B------:R-:W-:Y:S10]  /*2040*/  @P2 BRA `(.L_x_26) ;  /* 0x0000000400a02947 */ /* 0x000ff40003800000 */
[----:B------:R-:W0:Y:S01]  /*2050*/  MUFU.RCP64H R23, R13 ;  /* 0x0000000d00177308 */ /* 0x000e220000001800 */
[----:B------:R-:W-:Y:S01]  /*2060*/  MOV R22, RZ ;  /* 0x000000ff00167202 */ /* 0x000fe20000000f00 */
[----:B------:R-:W-:Y:S01]  /*2070*/  IMAD.MOV.U32 R16, RZ, RZ, 0x4ff37461 ;  /* 0x4ff37461ff107424 */ /* 0x000fe200078e00ff */
[----:B------:R-:W-:Y:S01]  /*2080*/  UMOV UR48, 0xfc237b1d ;  /* 0xfc237b1d00307882 */ /* 0x000fe20000000000 */
[----:B------:R-:W-:Y:S01]  /*2090*/  IMAD.MOV.U32 R17, RZ, RZ, 0x41ffefdd ;  /* 0x41ffefddff117424 */ /* 0x000fe200078e00ff */
[----:B------:R-:W-:Y:S01]  /*20a0*/  UMOV UR49, 0x41f2f851 ;  /* 0x41f2f85100317882 */ /* 0x000fe20000000000 */
[----:B------:R-:W-:Y:S01]  /*20b0*/  MOV R40, 0x0 ;  /* 0x0000000000287802 */ /* 0x000fe20000000f00 */
[----:B------:R-:W-:Y:S01]  /*20c0*/  IMAD.MOV.U32 R41, RZ, RZ, 0x3fd80000 ;  /* 0x3fd80000ff297424 */ /* 0x000fe200078e00ff */
[----:B0-----:R-:W-:-:S08]  /*20d0*/  DFMA R14, -|R4|, R22, 1 ;  /* 0x3ff00000040e742b */ /* 0x001fd00000000316 */
[----:B------:R-:W-:-:S08]  /*20e0*/  DFMA R14, R14, R14, R14 ;  /* 0x0000000e0e0e722b */ /* 0x000fd0000000000e */
[----:B------:R-:W-:Y:S02]  /*20f0*/  DFMA R22, R22, R14, R22 ;  /* 0x0000000e1616722b */ /* 0x000fe40000000016 */
[----:B------:R-:W-:-:S06]  /*2100*/  DMUL R14, |R4|, 0.5 ;  /* 0x3fe00000040e7828 */ /* 0x000fcc0000000200 */
[----:B------:R-:W-:Y:S01]  /*2110*/  DFMA R16, R22, UR48, R16 ;  /* 0x0000003016107c2b */ /* 0x000fe20008000010 */
[----:B------:R-:W-:Y:S01]  /*2120*/  UMOV UR48, 0x7f57f70 ;  /* 0x07f57f7000307882 */ /* 0x000fe20000000000 */
[----:B------:R-:W-:Y:S02]  /*2130*/  UMOV UR49, 0x41fa8a19 ;  /* 0x41fa8a1900317882 */ /* 0x000fe40000000000 */
[----:B------:R-:W-:-:S04]  /*2140*/  FSETP.GEU.AND P0, PT, |R15|, 4.1917929649353027344, PT ;  /* 0x4086232b0f00780b */ /* 0x000fc80003f0e200 */
[----:B------:R-:W-:Y:S01]  /*2150*/  DFMA R26, R22, R16, -UR48 ;  /* 0x80000030161a7e2b */ /* 0x000fe20008000010 */
[----:B------:R-:W-:Y:S01]  /*2160*/  UMOV UR48, 0x52851c22 ;  /* 0x52851c2200307882 */ /* 0x000fe20000000000 */
[----:B------:R-:W-:Y:S01]  /*2170*/  UMOV UR49, 0x41e10b68 ;  /* 0x41e10b6800317882 */ /* 0x000fe20000000000 */
[----:B------:R-:W-:-:S05]  /*2180*/  DFMA R16, R14, R8, 6.75539944105574400000e+15 ;  /* 0x433800000e10742b */ /* 0x000fca0000000008 */
[----:B------:R-:W-:Y:S01]  /*2190*/  DFMA R28, R22, R26, UR48 ;  /* 0x00000030161c7e2b */ /* 0x000fe2000800001a */
[----:B------:R-:W-:Y:S01]  /*21a0*/  UMOV UR48, 0x57ccb350 ;  /* 0x57ccb35000307882 */ /* 0x000fe20000000000 */
[----:B------:R-:W-:Y:S01]  /*21b0*/  UMOV UR49, 0x41b925fc ;  /* 0x41b925fc00317882 */ /* 0x000fe20000000000 */
[----:B------:R-:W-:-:S05]  /*21c0*/  DADD R26, R16, -6.75539944105574400000e+15 ;  /* 0xc3380000101a7429 */ /* 0x000fca0000000000 */
[----:B------:R-:W-:Y:S01]  /*21d0*/  DFMA R30, R22, R28, -UR48 ;  /* 0x80000030161e7e2b */ /* 0x000fe2000800001c */
[----:B------:R-:W-:Y:S01]  /*21e0*/  UMOV UR48, 0xa7176974 ;  /* 0xa717697400307882 */ /* 0x000fe20000000000 */
[----:B------:R-:W-:Y:S01]  /*21f0*/  UMOV UR49, 0x41885261 ;  /* 0x4188526100317882 */ /* 0x000fe20000000000 */
[----:B------:R-:W-:-:S05]  /*2200*/  DFMA R28, R26, -UR24, R14 ;  /* 0x800000181a1c7c2b */ /* 0x000fca000800000e */
[----:B------:R-:W-:Y:S01]  /*2210*/  DFMA R30, R22, R30, UR48 ;  /* 0x00000030161e7e2b */ /* 0x000fe2000800001e */
[----:B------:R-:W-:Y:S01]  /*2220*/  UMOV UR48, 0x24be44db ;  /* 0x24be44db00307882 */ /* 0x000fe20000000000 */
[----:B------:R-:W-:Y:S01]  /*2230*/  UMOV UR49, 0x41506bfa ;  /* 0x41506bfa00317882 */ /* 0x000fe20000000000 */
[----:B------:R-:W-:-:S05]  /*2240*/  DFMA R26, R26, -UR26, R28 ;  /* 0x8000001a1a1a7c2b */ /* 0x000fca000800001c */
[----:B------:R-:W-:Y:S01]  /*2250*/  DFMA R30, R22, R30, -UR48 ;  /* 0x80000030161e7e2b */ /* 0x000fe2000800001e */
[----:B------:R-:W-:Y:S01]  /*2260*/  UMOV UR48, 0xda58b08 ;  /* 0x0da58b0800307882 */ /* 0x000fe20000000000 */
[----:B------:R-:W-:Y:S01]  /*2270*/  UMOV UR49, 0x411003cc ;  /* 0x411003cc00317882 */ /* 0x000fe20000000000 */
[----:B------:R-:W-:-:S05]  /*2280*/  DFMA R28, R26, UR28, R10 ;  /* 0x0000001c1a1c7c2b */ /* 0x000fca000800000a */
[----:B------:R-:W-:Y:S01]  /*2290*/  DFMA R30, R22, R30, UR48 ;  /* 0x00000030161e7e2b */ /* 0x000fe2000800001e */
[----:B------:R-:W-:Y:S01]  /*22a0*/  UMOV UR48, 0xa6a2c47a ;  /* 0xa6a2c47a00307882 */ /* 0x000fe20000000000 */
[----:B------:R-:W-:Y:S01]  /*22b0*/  UMOV UR49, 0x40c6e73a ;  /* 0x40c6e73a00317882 */ /* 0x000fe20000000000 */
[----:B------:R-:W-:-:S05]  /*22c0*/  DFMA R28, R26, R28, UR30 ;  /* 0x0000001e1a1c7e2b */ /* 0x000fca000800001c */
[----:B------:R-:W-:Y:S01]  /*22d0*/  DFMA R30, R22, R30, -UR48 ;  /* 0x80000030161e7e2b */ /* 0x000fe2000800001e */
[----:B------:R-:W-:Y:S01]  /*22e0*/  UMOV UR48, 0xbc10541a ;  /* 0xbc10541a00307882 */ /* 0x000fe20000000000 */
[----:B------:R-:W-:Y:S01]  /*22f0*/  UMOV UR49, 0x40785e17 ;  /* 0x40785e1700317882 */ /* 0x000fe20000000000 */
[----:B------:R-:W-:-:S05]  /*2300*/  DFMA R28, R26, R28, UR32 ;  /* 0x000000201a1c7e2b */ /* 0x000fca000800001c */
[----:B------:R-:W-:Y:S01]  /*2310*/  DFMA R30, R22, R30, UR48 ;  /* 0x00000030161e7e2b */ /* 0x000fe2000800001e */
[----:B------:R-:W-:Y:S01]  /*2320*/  UMOV UR48, 0x90365068 ;  /* 0x9036506800307882 */ /* 0x000fe20000000000 */
[----:B------:R-:W-:Y:S01]  /*2330*/  UMOV UR49, 0x40216c66 ;  /* 0x40216c6600317882 */ /* 0x000fe20000000000 */
[----:B------:R-:W-:-:S05]  /*2340*/  DFMA R28, R26, R28, UR34 ;  /* 0x000000221a1c7e2b */ /* 0x000fca000800001c */
[----:B------:R-:W-:Y:S01]  /*2350*/  DFMA R32, R22, R30, -UR48 ;  /* 0x8000003016207e2b */ /* 0x000fe2000800001e */
[----:B------:R-:W-:Y:S01]  /*2360*/  UMOV UR48, 0x8086004c ;  /* 0x8086004c00307882 */ /* 0x000fe20000000000 */
[----:B------:R-:W-:Y:S01]  /*2370*/  UMOV UR49, 0x3fd934e0 ;  /* 0x3fd934e000317882 */ /* 0x000fe20000000000 */
[----:B------:R-:W-:Y:S02]  /*2380*/  DFMA R30, R26, R28, UR36 ;  /* 0x000000241a1e7e2b */ /* 0x000fe4000800001c */
[----:B------:R-:W0:Y:S01]  /*2390*/  MUFU.RSQ64H R29, R13 ;  /* 0x0000000d001d7308 */ /* 0x000e220000001c00 */
[----:B------:R-:W-:Y:S02]  /*23a0*/  IMAD.MOV.U32 R28, RZ, RZ, RZ ;  /* 0x000000ffff1c7224 */ /* 0x000fe400078e00ff */
[----:B------:R-:W-:Y:S01]  /*23b0*/  DFMA R32, R22, R32, UR48 ;  /* 0x0000003016207e2b */ /* 0x000fe20008000020 */
[----:B------:R-:W-:Y:S01]  /*23c0*/  UMOV UR48, 0x7d428943 ;  /* 0x7d42894300307882 */ /* 0x000fe20000000000 */
[----:B------:R-:W-:Y:S01]  /*23d0*/  UMOV UR49, 0x3fb6aa7c ;  /* 0x3fb6aa7c00317882 */ /* 0x000fe20000000000 */
[----:B------:R-:W-:-:S05]  /*23e0*/  DFMA R30, R26, R30, UR38 ;  /* 0x000000261a1e7e2b */ /* 0x000fca000800001e */
[----:B------:R-:W-:Y:S01]  /*23f0*/  DFMA R32, R22, R32, UR48 ;  /* 0x0000003016207e2b */ /* 0x000fe20008000020 */
[----:B------:R-:W-:Y:S01]  /*2400*/  UMOV UR48, 0x735a091e ;  /* 0x735a091e00307882 */ /* 0x000fe20000000000 */
[----:B------:R-:W-:Y:S01]  /*2410*/  UMOV UR49, 0x3fa6eac2 ;  /* 0x3fa6eac200317882 */ /* 0x000fe20000000000 */
[----:B------:R-:W-:-:S05]  /*2420*/  DFMA R30, R26, R30, UR40 ;  /* 0x000000281a1e7e2b */ /* 0x000fca000800001e */
[----:B------:R-:W-:Y:S01]  /*2430*/  DFMA R36, R22, R32, UR48 ;  /* 0x0000003016247e2b */ /* 0x000fe20008000020 */
[----:B------:R-:W-:Y:S01]  /*2440*/  UMOV UR48, 0x90561e71 ;  /* 0x90561e7100307882 */ /* 0x000fe20000000000 */
[----:B------:R-:W-:Y:S01]  /*2450*/  UMOV UR49, 0x3f9debaa ;  /* 0x3f9debaa00317882 */ /* 0x000fe20000000000 */
[----:B0-----:R-:W-:Y:S02]  /*2460*/  DMUL R32, R28, R28 ;  /* 0x0000001c1c207228 */ /* 0x001fe40000000000 */
[----:B------:R-:W-:-:S03]  /*2470*/  DFMA R30, R26, R30, UR42 ;  /* 0x0000002a1a1e7e2b */ /* 0x000fc6000800001e */
[----:B------:R-:W-:Y:S01]  /*2480*/  DFMA R38, R22, R36, UR48 ;  /* 0x0000003016267e2b */ /* 0x000fe20008000024 */
[----:B------:R-:W-:Y:S01]  /*2490*/  UMOV UR48, 0xdfd23f70 ;  /* 0xdfd23f7000307882 */ /* 0x000fe20000000000 */
[----:B------:R-:W-:Y:S01]  /*24a0*/  UMOV UR49, 0x3f9cb94d ;  /* 0x3f9cb94d00317882 */ /* 0x000fe20000000000 */
[----:B------:R-:W-:Y:S02]  /*24b0*/  DFMA R32, |R4|, -R32, 1 ;  /* 0x3ff000000420742b */ /* 0x000fe40000000a20 */
[----:B------:R-:W-:-:S03]  /*24c0*/  DFMA R36, R26, R30, UR44 ;  /* 0x0000002c1a247e2b */ /* 0x000fc6000800001e */
[----:B------:R-:W-:Y:S01]  /*24d0*/  DFMA R38, R22, R38, UR48 ;  /* 0x0000003016267e2b */ /* 0x000fe20008000026 */
[----:B------:R-:W-:Y:S01]  /*24e0*/  UMOV UR48, 0x33d30179 ;  /* 0x33d3017900307882 */ /* 0x000fe20000000000 */
[----:B------:R-:W-:Y:S01]  /*24f0*/  UMOV UR49, 0x3fa98845 ;  /* 0x3fa9884500317882 */ /* 0x000fe20000000000 */
[----:B------:R-:W-:Y:S02]  /*2500*/  DFMA R30, R32, R40, 0.5 ;  /* 0x3fe00000201e742b */ /* 0x000fe40000000028 */
[----:B------:R-:W-:Y:S02]  /*2510*/  DMUL R32, R28, R32 ;  /* 0x000000201c207228 */ /* 0x000fe40000000000 */
[----:B------:R-:W-:Y:S02]  /*2520*/  DFMA R36, R26, R36, 1 ;  /* 0x3ff000001a24742b */ /* 0x000fe40000000024 */
[----:B------:R-:W-:Y:S01]  /*2530*/  DFMA R38, R22, R38, UR48 ;  /* 0x0000003016267e2b */ /* 0x000fe20008000026 */
[----:B------:R-:W-:Y:S01]  /*2540*/  UMOV UR48, 0x33d43657 ;  /* 0x33d4365700307882 */ /* 0x000fe20000000000 */
[----:B------:R-:W-:-:S02]  /*2550*/  UMOV UR49, 0x3fd98845 ;  /* 0x3fd9884500317882 */ /* 0x000fc40000000000 */
[----:B------:R-:W-:Y:S02]  /*2560*/  DFMA R30, R32, R30, R28 ;  /* 0x0000001e201e722b */ /* 0x000fe4000000001c */
[----:B------:R-:W-:Y:S02]  /*2570*/  DFMA R26, R26, R36, 1 ;  /* 0x3ff000001a1a742b */ /* 0x000fe40000000024 */
[----:B------:R-:W-:-:S08]  /*2580*/  DFMA R38, R22, R38, UR48 ;  /* 0x0000003016267e2b */ /* 0x000fd00008000026 */
[----:B------:R-:W-:Y:S01]  /*2590*/  DMUL R30, R30, R38 ;  /* 0x000000261e1e7228 */ /* 0x000fe20000000000 */
[----:B------:R-:W-:Y:S02]  /*25a0*/  IMAD R23, R16, 0x100000, R27 ;  /* 0x0010000010177824 */ /* 0x000fe400078e021b */
[----:B------:R-:W-:Y:S01]  /*25b0*/  IMAD.MOV.U32 R22, RZ, RZ, R26 ;  /* 0x000000ffff167224 */ /* 0x000fe200078e001a */
[----:B------:R-:W-:Y:S07]  /*25c0*/  @!P0 BRA `(.L_x_27) ;  /* 0x0000000000348947 */ /* 0x000fee0003800000 */
[----:B------:R-:W-:Y:S01]  /*25d0*/  FSETP.GEU.AND P1, PT, |R15|, 4.2275390625, PT ;  /* 0x408748000f00780b */ /* 0x000fe20003f2e200 */
[C---:B------:R-:W-:Y:S02]  /*25e0*/  DADD R22, R14.reuse, +INF ;  /* 0x7ff000000e167429 */ /* 0x040fe40000000000 */
[----:B------:R-:W-:-:S08]  /*25f0*/  DSETP.GEU.AND P0, PT, R14, RZ, PT ;  /* 0x000000ff0e00722a */ /* 0x000fd00003f0e000 */
[----:B------:R-:W-:Y:S02]  /*2600*/  FSEL R22, R22, RZ, P0 ;  /* 0x000000ff16167208 */ /* 0x000fe40000000000 */
[----:B------:R-:W-:Y:S01]  /*2610*/  FSEL R23, R23, RZ, P0 ;  /* 0x000000ff17177208 */ /* 0x000fe20000000000 */
[----:B------:R-:W-:Y:S06]  /*2620*/  @P1 BRA `(.L_x_27) ;  /* 0x00000000001c1947 */ /* 0x000fec0003800000 */
[----:B------:R-:W-:Y:S01]  /*2630*/  LEA.HI R12, R16, R16, RZ, 0x1 ;  /* 0x00000010100c7211 */ /* 0x000fe200078f08ff */
[----:B------:R-:W-:-:S03]  /*2640*/  IMAD.MOV.U32 R22, RZ, RZ, RZ ;  /* 0x000000ffff167224 */ /* 0x000fc600078e00ff */
[----:B------:R-:W-:-:S04]  /*2650*/  SHF.R.S32.HI R15, RZ, 0x1, R12 ;  /* 0x00000001ff0f7819 */ /* 0x000fc8000001140c */
[----:B------:R-:W-:Y:S01]  /*2660*/  IADD3 R16, PT, PT, R16, -R15, RZ ;  /* 0x8000000f10107210 */ /* 0x000fe20007ffe0ff */
[----:B------:R-:W-:-:S03]  /*2670*/  IMAD R27, R15, 0x100000, R27 ;  /* 0x001000000f1b7824 */ /* 0x000fc600078e021b */
[----:B------:R-:W-:-:S06]  /*2680*/  LEA R23, R16, 0x3ff00000, 0x14 ;  /* 0x3ff0000010177811 */ /* 0x000fcc00078ea0ff */
[----:B------:R-:W-:-:S11]  /*2690*/  DMUL R22, R26, R22 ;  /* 0x000000161a167228 */ /* 0x000fd60000000000 */
.L_x_27:
[----:B------:R-:W-:-:S08]  /*26a0*/  DMUL R30, R30, R22 ;  /* 0x000000161e1e7228 */ /* 0x000fd00000000000 */
[----:B------:R-:W-:Y:S01]  /*26b0*/  DMUL R22, R30, R22 ;  /* 0x000000161e167228 */ /* 0x000fe20000000000 */
[----:B------:R-:W-:Y:S10]  /*26c0*/  BRA `(.L_x_28) ;  /* 0x0000000000c87947 */ /* 0x000ff40003800000 */
.L_x_26:
[----:B------:R-:W-:Y:S01]  /*26d0*/  DMUL R22, R4, R4 ;  /* 0x0000000404167228 */ /* 0x000fe20000000000 */
[----:B------:R-:W-:Y:S01]  /*26e0*/  IMAD.MOV.U32 R14, RZ, RZ, 0x50ab516f ;  /* 0x50ab516fff0e7424 */ /* 0x000fe200078e00ff */
[----:B------:R-:W-:Y:S01]  /*26f0*/  MOV R15, 0x3858c41d ;  /* 0x3858c41d000f7802 */ /* 0x000fe20000000f00 */
[----:B------:R-:W-:Y:S01]  /*2700*/  UMOV UR48, 0x92957da6 ;  /* 0x92957da600307882 */ /* 0x000fe20000000000 */
[----:B------:R-:W-:-:S04]  /*2710*/  UMOV UR49, 0x37d4d7f5 ;  /* 0x37d4d7f500317882 */ /* 0x000fc80000000000 */
        /* <DEDUP_REMOVED lines=43> */
[----:B------:R-:W-:-:S08]  /*29d0*/  DFMA R14, R22, R14, 0.25 ;  /* 0x3fd00000160e742b */ /* 0x000fd0000000000e */
[----:B------:R-:W-:-:S11]  /*29e0*/  DFMA R22, R22, R14, 1 ;  /* 0x3ff000001616742b */ /* 0x000fd6000000000e */
.L_x_28:
[----:B------:R-:W-:Y:S01]  /*29f0*/  VIADD R12, R13, 0xbfda0000 ;  /* 0xbfda00000d0c7836 */ /* 0x000fe20000000000 */
[----:B------:R-:W-:-:S04]  /*2a00*/  DMUL R6, R6, UR16 ;  /* 0x0000001006067c28 */ /* 0x000fc80008000000 */
[----:B------:R-:W-:-:S04]  /*2a10*/  ISETP.GT.U32.AND P0, PT, R12, 0x799ffff, PT ;  /* 0x0799ffff0c00780c */ /* 0x000fc80003f04070 */
[----:B------:R-:W-:-:S09]  /*2a20*/  DFMA R18, R18, UR18, R6 ;  /* 0x0000001212127c2b */ /* 0x000fd20008000006 */
[----:B------:R-:W-:Y:S05]  /*2a30*/  @P0 BRA `(.L_x_29) ;  /* 0x0000000400a80947 */ /* 0x000fea0003800000 */
[----:B------:R-:W0:Y:S01]  /*2a40*/  MUFU.RCP64H R15, R13 ;  /* 0x0000000d000f7308 */ /* 0x000e220000001800 */
[----:B------:R-:W-:Y:S01]  /*2a50*/  IMAD.MOV.U32 R14, RZ, RZ, RZ ;  /* 0x000000ffff0e7224 */ /* 0x000fe200078e00ff */
[----:B------:R-:W-:Y:S01]  /*2a60*/  MOV R17, 0x420a9923 ;  /* 0x420a992300117802 */ /* 0x000fe20000000f00 */
[----:B------:R-:W-:Y:S01]  /*2a70*/  IMAD.MOV.U32 R16, RZ, RZ, -0x597efbda ;  /* 0xa6810426ff107424 */ /* 0x000fe200078e00ff */
[----:B------:R-:W-:Y:S01]  /*2a80*/  UMOV UR48, 0xa7e5a092 ;  /* 0xa7e5a09200307882 */ /* 0x000fe20000000000 */
[----:B------:R-:W-:Y:S01]  /*2a90*/  UMOV UR49, 0x41d8729d ;  /* 0x41d8729d00317882 */ /* 0x000fe20000000000 */
[----:B------:R-:W-:Y:S01]  /*2aa0*/  IMAD.MOV.U32 R12, RZ, RZ, 0x0 ;  /* 0x00000000ff0c7424 */ /* 0x000fe200078e00ff */
[----:B0-----:R-:W-:-:S08]  /*2ab0*/  DFMA R6, -|R4|, R14, 1 ;  /* 0x3ff000000406742b */ /* 0x001fd0000000030e */
[----:B------:R-:W-:-:S08]  /*2ac0*/  DFMA R6, R6, R6, R6 ;  /* 0x000000060606722b */ /* 0x000fd00000000006 */
[----:B------:R-:W-:Y:S02]  /*2ad0*/  DFMA R14, R14, R6, R14 ;  /* 0x000000060e0e722b */ /* 0x000fe4000000000e */
[----:B------:R-:W-:-:S06]  /*2ae0*/  DMUL R6, |R4|, 0.5 ;  /* 0x3fe0000004067828 */ /* 0x000fcc0000000200 */
[----:B------:R-:W-:Y:S01]  /*2af0*/  DFMA R16, R14, UR48, -R16 ;  /* 0x000000300e107c2b */ /* 0x000fe20008000810 */
[----:B------:R-:W-:Y:S01]  /*2b00*/  UMOV UR48, 0xb3c5ffe0 ;  /* 0xb3c5ffe000307882 */ /* 0x000fe20000000000 */
[----:B------:R-:W-:Y:S01]  /*2b10*/  UMOV UR49, 0x42015d3d ;  /* 0x42015d3d00317882 */ /* 0x000fe20000000000 */
[----:B------:R-:W-:Y:S01]  /*2b20*/  DFMA R8, R6, R8, 6.75539944105574400000e+15 ;  /* 0x433800000608742b */ /* 0x000fe20000000008 */
[----:B------:R-:W-:-:S04]  /*2b30*/  FSETP.GEU.AND P0, PT, |R7|, 4.1917929649353027344, PT ;  /* 0x4086232b0700780b */ /* 0x000fc80003f0e200 */
[----:B------:R-:W-:Y:S01]  /*2b40*/  DFMA R16, R14, R16, UR48 ;  /* 0x000000300e107e2b */ /* 0x000fe20008000010 */
[----:B------:R-:W-:Y:S01]  /*2b50*/  UMOV UR48, 0x9a3913c1 ;  /* 0x9a3913c100307882 */ /* 0x000fe20000000000 */
[----:B------:R-:W-:-:S06]  /*2b60*/  UMOV UR49, 0x41e4d2d8 ;  /* 0x41e4d2d800317882 */ /* 0x000fcc0000000000 */
[----:B------:R-:W-:Y:S01]  /*2b70*/  DFMA R26, R14, R16, -UR48 ;  /* 0x800000300e1a7e2b */ /* 0x000fe20008000010 */
[----:B------:R-:W-:Y:S01]  /*2b80*/  UMOV UR48, 0x9b080398 ;  /* 0x9b08039800307882 */ /* 0x000fe20000000000 */
[----:B------:R-:W-:Y:S01]  /*2b90*/  DADD R16, R8, -6.75539944105574400000e+15 ;  /* 0xc338000008107429 */ /* 0x000fe20000000000 */
[----:B------:R-:W-:-:S05]  /*2ba0*/  UMOV UR49, 0x41bdcdff ;  /* 0x41bdcdff00317882 */ /* 0x000fca0000000000 */
[----:B------:R-:W-:Y:S02]  /*2bb0*/  DFMA R28, R14, R26, UR48 ;  /* 0x000000300e1c7e2b */ /* 0x000fe4000800001a */
[----:B------:R-:W-:Y:S01]  /*2bc0*/  DFMA R26, R16, -UR24, R6 ;  /* 0x80000018101a7c2b */ /* 0x000fe20008000006 */
[----:B------:R-:W-:Y:S01]  /*2bd0*/  UMOV UR24, 0x1fb2ff9 ;  /* 0x01fb2ff900187882 */ /* 0x000fe20000000000 */
[----:B------:R-:W-:-:S04]  /*2be0*/  UMOV UR25, 0x418c5f2e ;  /* 0x418c5f2e00197882 */ /* 0x000fc80000000000 */
[----:B------:R-:W-:Y:S01]  /*2bf0*/  DFMA R28, R14, R28, -UR24 ;  /* 0x800000180e1c7e2b */ /* 0x000fe2000800001c */
[----:B------:R-:W-:Y:S01]  /*2c00*/  UMOV UR24, 0x5fd54150 ;  /* 0x5fd5415000187882 */ /* 0x000fe20000000000 */
[----:B------:R-:W-:Y:S01]  /*2c10*/  UMOV UR25, 0x4152fcfb ;  /* 0x4152fcfb00197882 */ /* 0x000fe20000000000 */
[----:B------:R-:W-:-:S05]  /*2c20*/  DFMA R16, R16, -UR26, R26 ;  /* 0x8000001a10107c2b */ /* 0x000fca000800001a */
[----:B------:R-:W-:Y:S01]  /*2c30*/  DFMA R28, R14, R28, UR24 ;  /* 0x000000180e1c7e2b */ /* 0x000fe2000800001c */
[----:B------:R-:W-:Y:S01]  /*2c40*/  UMOV UR24, 0xd831fc06 ;  /* 0xd831fc0600187882 */ /* 0x000fe20000000000 */
[----:B------:R-:W-:Y:S01]  /*2c50*/  UMOV UR25, 0x41126d4c ;  /* 0x41126d4c00197882 */ /* 0x000fe20000000000 */
[----:B------:R-:W-:-:S05]  /*2c60*/  DFMA R10, R16, UR28, R10 ;  /* 0x0000001c100a7c2b */ /* 0x000fca000800000a */
        /* <DEDUP_REMOVED lines=15> */
[----:B------:R-:W-:Y:S02]  /*2d60*/  DFMA R26, R16, R10, UR36 ;  /* 0x00000024101a7e2b */ /* 0x000fe4000800000a */
[----:B------:R0:W1:Y:S01]  /*2d70*/  MUFU.RSQ64H R11, R13 ;  /* 0x0000000d000b7308 */ /* 0x0000620000001c00 */
[----:B------:R-:W-:Y:S02]  /*2d80*/  IMAD.MOV.U32 R10, RZ, RZ, RZ ;  /* 0x000000ffff0a7224 */ /* 0x000fe400078e00ff */
[----:B------:R-:W-:Y:S01]  /*2d90*/  DFMA R28, R14, R28, -UR24 ;  /* 0x800000180e1c7e2b */ /* 0x000fe2000800001c */
[----:B------:R-:W-:Y:S01]  /*2da0*/  UMOV UR24, 0x21c5123b ;  /* 0x21c5123b00187882 */ /* 0x000fe20000000000 */
[----:B------:R-:W-:Y:S01]  /*2db0*/  UMOV UR25, 0x3fbbbdc1 ;  /* 0x3fbbbdc100197882 */ /* 0x000fe20000000000 */
[----:B------:R-:W-:Y:S01]  /*2dc0*/  DFMA R26, R16, R26, UR38 ;  /* 0x00000026101a7e2b */ /* 0x000fe2000800001a */
[----:B0-----:R-:W-:-:S04]  /*2dd0*/  IMAD.MOV.U32 R13, RZ, RZ, 0x3fd80000 ;  /* 0x3fd80000ff0d7424 */ /* 0x001fc800078e00ff */
[----:B------:R-:W-:Y:S01]  /*2de0*/  DFMA R28, R14, R28, -UR24 ;  /* 0x800000180e1c7e2b */ /* 0x000fe2000800001c */
[----:B------:R-:W-:Y:S01]  /*2df0*/  UMOV UR24, 0xcf55fc53 ;  /* 0xcf55fc5300187882 */ /* 0x000fe20000000000 */
[----:B------:R-:W-:Y:S01]  /*2e00*/  UMOV UR25, 0x3fad76aa ;  /* 0x3fad76aa00197882 */ /* 0x000fe20000000000 */
[----:B------:R-:W-:Y:S02]  /*2e10*/  DFMA R26, R16, R26, UR40 ;  /* 0x00000028101a7e2b */ /* 0x000fe4000800001a */
[----:B-1----:R-:W-:-:S03]  /*2e20*/  DMUL R30, R10, R10 ;  /* 0x0000000a0a1e7228 */ /* 0x002fc60000000000 */
[----:B------:R-:W-:Y:S01]  /*2e30*/  DFMA R28, R14, R28, -UR24 ;  /* 0x800000180e1c7e2b */ /* 0x000fe2000800001c */
[----:B------:R-:W-:Y:S01]  /*2e40*/  UMOV UR24, 0xff86494b ;  /* 0xff86494b00187882 */ /* 0x000fe20000000000 */
[----:B------:R-:W-:Y:S01]  /*2e50*/  UMOV UR25, 0x3fa4f1c4 ;  /* 0x3fa4f1c400197882 */ /* 0x000fe20000000000 */
[----:B------:R-:W-:Y:S02]  /*2e60*/  DFMA R26, R16, R26, UR42 ;  /* 0x0000002a101a7e2b */ /* 0x000fe4000800001a */
[----:B------:R-:W-:-:S03]  /*2e70*/  DFMA R30, |R4|, -R30, 1 ;  /* 0x3ff00000041e742b */ /* 0x000fc60000000a1e */
[----:B------:R-:W-:Y:S01]  /*2e80*/  DFMA R28, R14, R28, -UR24 ;  /* 0x800000180e1c7e2b */ /* 0x000fe2000800001c */
[----:B------:R-:W-:Y:S01]  /*2e90*/  UMOV UR24, 0xe3c7167e ;  /* 0xe3c7167e00187882 */ /* 0x000fe20000000000 */
[----:B------:R-:W-:Y:S01]  /*2ea0*/  UMOV UR25, 0x3fa7efc0 ;  /* 0x3fa7efc000197882 */ /* 0x000fe20000000000 */
[----:B------:R-:W-:Y:S02]  /*2eb0*/  DFMA R26, R16, R26, UR44 ;  /* 0x0000002c101a7e2b */ /* 0x000fe4000800001a */
[----:B------:R-:W-:-:S03]  /*2ec0*/  DFMA R12, R30, R12, 0.5 ;  /* 0x3fe000001e0c742b */ /* 0x000fc6000000000c */
[----:B------:R-:W-:Y:S01]  /*2ed0*/  DFMA R28, R14, R28, -UR24 ;  /* 0x800000180e1c7e2b */ /* 0x000fe2000800001c */
[----:B------:R-:W-:Y:S01]  /*2ee0*/  UMOV UR24, 0xe6decf48 ;  /* 0xe6decf4800187882 */ /* 0x000fe20000000000 */
[----:B------:R-:W-:Y:S01]  /*2ef0*/  UMOV UR25, 0x3fc32633 ;  /* 0x3fc3263300197882 */ /* 0x000fe20000000000 */
[----:B------:R-:W-:Y:S02]  /*2f00*/  DMUL R30, R10, R30 ;  /* 0x0000001e0a1e7228 */ /* 0x000fe40000000000 */
[----:B------:R-:W-:-:S03]  /*2f10*/  DFMA R26, R16, R26, 1 ;  /* 0x3ff00000101a742b */ /* 0x000fc6000000001a */
[----:B------:R-:W-:Y:S01]  /*2f20*/  DFMA R28, R14, R28, -UR24 ;  /* 0x800000180e1c7e2b */ /* 0x000fe2000800001c */
[----:B------:R-:W-:Y:S01]  /*2f30*/  UMOV UR24, 0x33d43649 ;  /* 0x33d4364900187882 */ /* 0x000fe20000000000 */
[----:B------:R-:W-:Y:S01]  /*2f40*/  UMOV UR25, 0x3fd98845 ;  /* 0x3fd9884500197882 */ /* 0x000fe20000000000 */
[----:B------:R-:W-:Y:S02]  /*2f50*/  DFMA R12, R30, R12, R10 ;  /* 0x0000000c1e0c722b */ /* 0x000fe4000000000a */
[----:B------:R-:W-:-:S03]  /*2f60*/  DFMA R26, R16, R26, 1 ;  /* 0x3ff00000101a742b */ /* 0x000fc6000000001a */
[----:B------:R-:W-:-:S07]  /*2f70*/  DFMA R28, R14, R28, UR24 ;  /* 0x000000180e1c7e2b */ /* 0x000fce000800001c */
[----:B------:R-:W-:Y:S01]  /*2f80*/  LEA R11, R8, R27, 0x14 ;  /* 0x0000001b080b7211 */ /* 0x000fe200078ea0ff */
[----:B------:R-:W-:Y:S01]  /*2f90*/  DMUL R28, R12, R28 ;  /* 0x0000001c0c1c7228 */ /* 0x000fe20000000000 */
[----:B------:R-:W-:Y:S01]  /*2fa0*/  IMAD.MOV.U32 R10, RZ, RZ, R26 ;  /* 0x000000ffff0a7224 */ /* 0x000fe200078e001a */
[----:B------:R-:W-:Y:S09]  /*2fb0*/  @!P0 BRA `(.L_x_30) ;  /* 0x0000000000388947 */ /* 0x000ff20003800000 */
[----:B------:R-:W-:Y:S01]  /*2fc0*/  FSETP.GEU.AND P1, PT, |R7|, 4.2275390625, PT ;  /* 0x408748000700780b */ /* 0x000fe20003f2e200 */
[C---:B------:R-:W-:Y:S02]  /*2fd0*/  DADD R10, R6.reuse, +INF ;  /* 0x7ff00000060a7429 */ /* 0x040fe40000000000 */
[----:B------:R-:W-:-:S08]  /*2fe0*/  DSETP.GEU.AND P0, PT, R6, RZ, PT ;  /* 0x000000ff0600722a */ /* 0x000fd00003f0e000 */
[----:B------:R-:W-:Y:S02]  /*2ff0*/  FSEL R10, R10, RZ, P0 ;  /* 0x000000ff0a0a7208 */ /* 0x000fe40000000000 */
[----:B------:R-:W-:Y:S01]  /*3000*/  FSEL R11, R11, RZ, P0 ;  /* 0x000000ff0b0b7208 */ /* 0x000fe20000000000 */
[----:B------:R-:W-:Y:S06]  /*3010*/  @P1 BRA `(.L_x_30) ;  /* 0x0000000000201947 */ /* 0x000fec0003800000 */
[----:B------:R-:W-:Y:S02]  /*3020*/  LEA.HI R6, R8, R8, RZ, 0x1 ;  /* 0x0000000808067211 */ /* 0x000fe400078f08ff */
[----:B------:R-:W-:Y:S02]  /*3030*/  MOV R10, R26 ;  /* 0x0000001a000a7202 */ /* 0x000fe40000000f00 */
[----:B------:R-:W-:-:S05]  /*3040*/  SHF.R.S32.HI R11, RZ, 0x1, R6 ;  /* 0x00000001ff0b7819 */ /* 0x000fca0000011406 */
[----:B------:R-:W-:Y:S02]  /*3050*/  IMAD.IADD R6, R8, 0x1, -R11 ;  /* 0x0000000108067824 */ /* 0x000fe400078e0a0b */
[----:B------:R-:W-:-:S03]  /*3060*/  IMAD R11, R11, 0x100000, R27 ;  /* 0x001000000b0b7824 */ /* 0x000fc600078e021b */
[----:B------:R-:W-:Y:S01]  /*3070*/  LEA R7, R6, 0x3ff00000, 0x14 ;  /* 0x3ff0000006077811 */ /* 0x000fe200078ea0ff */
[----:B------:R-:W-:-:S06]  /*3080*/  IMAD.MOV.U32 R6, RZ, RZ, RZ ;  /* 0x000000ffff067224 */ /* 0x000fcc00078e00ff */
[----:B------:R-:W-:-:S11]  /*3090*/  DMUL R10, R10, R6 ;  /* 0x000000060a0a7228 */ /* 0x000fd60000000000 */
.L_x_30:
[----:B------:R-:W-:-:S08]  /*30a0*/  DMUL R28, R28, R10 ;  /* 0x0000000a1c1c7228 */ /* 0x000fd00000000000 */
[----:B------:R-:W-:-:S10]  /*30b0*/  DMUL R28, R28, R10 ;  /* 0x0000000a1c1c7228 */ /* 0x000fd40000000000 */
[----:B------:R-:W-:Y:S01]  /*30c0*/  LOP3.LUT R29, R29, 0x80000000, R5, 0xb8, !PT ;  /* 0x800000001d1d7812 */ /* 0x000fe200078eb805 */
[----:B------:R-:W-:Y:S06]  /*30d0*/  BRA `(.L_x_31) ;  /* 0x0000000000cc7947 */ /* 0x000fec0003800000 */
.L_x_29:
[C---:B------:R-:W-:Y:S01]  /*30e0*/  DMUL R6, R4.reuse, R4 ;  /* 0x0000000404067228 */ /* 0x040fe20000000000 */
[----:B------:R-:W-:Y:S01]  /*30f0*/  IMAD.MOV.U32 R8, RZ, RZ, -0x3d76e750 ;  /* 0xc28918b0ff087424 */ /* 0x000fe200078e00ff */
[----:B------:R-:W-:Y:S01]  /*3100*/  UMOV UR24, 0xe367973f ;  /* 0xe367973f00187882 */ /* 0x000fe20000000000 */
[----:B------:R-:W-:Y:S01]  /*3110*/  IMAD.MOV.U32 R9, RZ, RZ, 0x38a76b71 ;  /* 0x38a76b71ff097424 */ /* 0x000fe200078e00ff */
[----:B------:R-:W-:Y:S01]  /*3120*/  UMOV UR25, 0x38268d52 ;  /* 0x38268d5200197882 */ /* 0x000fe20000000000 */
[----:B------:R-:W-:-:S04]  /*3130*/  DMUL R28, R4, 0.5 ;  /* 0x3fe00000041c7828 */ /* 0x000fc80000000000 */
        /* <DEDUP_REMOVED lines=43> */
[----:B------:R-:W-:-:S08]  /*33f0*/  DMUL R8, R6, R8 ;  /* 0x0000000806087228 */ /* 0x000fd00000000000 */
[----:B------:R-:W-:-:S11]  /*3400*/  DFMA R28, R4, R8, R28 ;  /* 0x00000008041c722b */ /* 0x000fd6000000001c */
.L_x_31:
[----:B------:R-:W0:Y:S01]  /*3410*/  MUFU.RCP64H R7, R5 ;  /* 0x0000000500077308 */ /* 0x000e220000001800 */
[----:B------:R-:W-:Y:S01]  /*3420*/  MOV R6, 0x1 ;  /* 0x0000000100067802 */ /* 0x000fe20000000f00 */
[----:B------:R-:W-:-:S08]  /*3430*/  DMUL R18, R18, UR20 ;  /* 0x0000001412127c28 */ /* 0x000fd00008000000 */
[----:B------:R-:W-:Y:S02]  /*3440*/  DMUL R18, R18, R28 ;  /* 0x0000001c12127228 */ /* 0x000fe40000000000 */
[----:B0-----:R-:W-:-:S08]  /*3450*/  DFMA R8, -R4, R6, 1 ;  /* 0x3ff000000408742b */ /* 0x001fd00000000106 */
[----:B------:R-:W-:Y:S01]  /*3460*/  FSETP.GEU.AND P1, PT, |R19|, 6.5827683646048100446e-37, PT ;  /* 0x036000001300780b */ /* 0x000fe20003f2e200 */
[----:B------:R-:W-:-:S08]  /*3470*/  DFMA R8, R8, R8, R8 ;  /* 0x000000080808722b */ /* 0x000fd00000000008 */
[----:B------:R-:W-:-:S08]  /*3480*/  DFMA R8, R6, R8, R6 ;  /* 0x000000080608722b */ /* 0x000fd00000000006 */
[----:B------:R-:W-:-:S08]  /*3490*/  DFMA R6, -R4, R8, 1 ;  /* 0x3ff000000406742b */ /* 0x000fd00000000108 */
[----:B------:R-:W-:-:S08]  /*34a0*/  DFMA R6, R8, R6, R8 ;  /* 0x000000060806722b */ /* 0x000fd00000000008 */
[----:B------:R-:W-:-:S08]  /*34b0*/  DMUL R10, R18, R6 ;  /* 0x00000006120a7228 */ /* 0x000fd00000000000 */
[----:B------:R-:W-:-:S08]  /*34c0*/  DFMA R8, -R4, R10, R18 ;  /* 0x0000000a0408722b */ /* 0x000fd00000000112 */
[----:B------:R-:W-:-:S10]  /*34d0*/  DFMA R10, R6, R8, R10 ;  /* 0x00000008060a722b */ /* 0x000fd4000000000a */
[----:B------:R-:W-:-:S05]  /*34e0*/  FFMA R6, RZ, R5, R11 ;  /* 0x00000005ff067223 */ /* 0x000fca000000000b */
[----:B------:R-:W-:-:S13]  /*34f0*/  FSETP.GT.AND P0, PT, |R6|, 1.469367938527859385e-39, PT ;  /* 0x001000000600780b */ /* 0x000fda0003f04200 */
[----:B------:R-:W-:Y:S05]  /*3500*/  @P0 BRA P1, `(.L_x_32) ;  /* 0x00000000001c0947 */ /* 0x000fea0000800000 */
[----:B------:R-:W-:Y:S01]  /*3510*/  IMAD.MOV.U32 R10, RZ, RZ, R18 ;  /* 0x000000ffff0a7224 */ /* 0x000fe200078e0012 */
[----:B------:R-:W-:Y:S01]  /*3520*/  MOV R15, R5 ;  /* 0x00000005000f7202 */ /* 0x000fe20000000f00 */
[----:B------:R-:W-:Y:S01]  /*3530*/  IMAD.MOV.U32 R9, RZ, RZ, R19 ;  /* 0x000000ffff097224 */ /* 0x000fe200078e0013 */
[----:B------:R-:W-:Y:S01]  /*3540*/  MOV R8, 0x3570 ;  /* 0x0000357000087802 */ /* 0x000fe20000000f00 */
[----:B------:R-:W-:-:S07]  /*3550*/  IMAD.MOV.U32 R14, RZ, RZ, R4 ;  /* 0x000000ffff0e7224 */ /* 0x000fce00078e0004 */
[----:B------:R-:W-:Y:S05]  /*3560*/  CALL.REL.NOINC `($__internal_0_$__cuda_sm20_div_rn_f64_full) ;  /* 0x0000004800987944 */ /* 0x000fea0003c00000 */
[----:B------:R-:W-:-:S07]  /*3570*/  IMAD.MOV.U32 R11, RZ, RZ, R9 ;  /* 0x000000ffff0b7224 */ /* 0x000fce00078e0009 */
.L_x_32:
[----:B------:R-:W-:Y:S01]  /*3580*/  UIADD3 UR22, UP0, UPT, UR22, 0x8, URZ ;  /* 0x0000000816167890 */ /* 0x000fe2000ff1e0ff */
[----:B------:R-:W-:Y:S01]  /*3590*/  DADD R22, R10, R22 ;  /* 0x000000000a167229 */ /* 0x000fe20000000016 */
[----:B------:R-:W-:Y:S02]  /*35a0*/  UIADD3 UR4, UPT, UPT, UR4, 0x1, URZ ;  /* 0x0000000104047890 */ /* 0x000fe4000fffe0ff */
[----:B------:R-:W-:Y:S02]  /*35b0*/  UIADD3.X UR23, UPT, UPT, URZ, UR23, URZ, UP0, !UPT ;  /* 0x00000017ff177290 */ /* 0x000fe400087fe4ff */
[----:B------:R-:W-:-:S03]  /*35c0*/  UISETP.NE.AND UP0, UPT, UR4, URZ, UPT ;  /* 0x000000ff0400728c */ /* 0x000fc6000bf05270 */
[----:B------:R-:W-:-:S07]  /*35d0*/  DMUL R2, R2, R22 ;  /* 0x0000001602027228 */ /* 0x000fce0000000000 */
[----:B------:R0:W-:Y:S01]  /*35e0*/  STL.64 [UR7], R2 ;  /* 0x00000002ff007987 */ /* 0x0001e20008100a07 */
[----:B------:R-:W-:Y:S01]  /*35f0*/  UIADD3 UR7, UPT, UPT, UR7, 0x8, URZ ;  /* 0x0000000807077890 */ /* 0x000fe2000fffe0ff */
[----:B------:R-:W-:Y:S11]  /*3600*/  BRA.U UP0, `(.L_x_33) ;  /* 0xffffffdd00447547 */ /* 0x000ff6000b83ffff */
.L_x_16:
[----:B------:R-:W1:Y:S01]  /*3610*/  MUFU.RCP64H R5, R21 ;  /* 0x0000001500057308 */ /* 0x000e620000001800 */
[----:B------:R-:W-:Y:S01]  /*3620*/  IMAD.MOV.U32 R4, RZ, RZ, 0x1 ;  /* 0x00000001ff047424 */ /* 0x000fe200078e00ff */
[----:B0-----:R-:W0:Y:S01]  /*3630*/  LDC.64 R2, c[0x0][0x3b8] ;  /* 0x0000ee00ff027b82 */ /* 0x001e220000000a00 */
[----:B------:R-:W2:Y:S04]  /*3640*/  LDCU.64 UR8, c[0x0][0x3c0] ;  /* 0x00007800ff0877ac */ /* 0x000ea80008000a00 */
[----:B-1----:R-:W-:-:S08]  /*3650*/  DFMA R6, R4, -R20, 1 ;  /* 0x3ff000000406742b */ /* 0x002fd00000000814 */
[----:B------:R-:W-:Y:S02]  /*3660*/  DFMA R6, R6, R6, R6 ;  /* 0x000000060606722b */ /* 0x000fe40000000006 */
[----:B0-----:R-:W-:-:S06]  /*3670*/  DADD R2, R2, R2 ;  /* 0x0000000002027229 */ /* 0x001fcc0000000002 */
[----:B------:R-:W-:Y:S02]  /*3680*/  DFMA R6, R4, R6, R4 ;  /* 0x000000060406722b */ /* 0x000fe40000000004 */
[----:B--2---:R-:W-:-:S06]  /*3690*/  DMUL R8, R2, UR8 ;  /* 0x0000000802087c28 */ /* 0x004fcc0008000000 */
[----:B------:R-:W-:-:S04]  /*36a0*/  DFMA R4, R6, -R20, 1 ;  /* 0x3ff000000604742b */ /* 0x000fc80000000814 */
[----:B------:R-:W-:-:S04]  /*36b0*/  FSETP.GEU.AND P1, PT, |R9|, 6.5827683646048100446e-37, PT ;  /* 0x036000000900780b */ /* 0x000fc80003f2e200 */
[----:B------:R-:W-:-:S08]  /*36c0*/  DFMA R4, R6, R4, R6 ;  /* 0x000000040604722b */ /* 0x000fd00000000006 */
[----:B------:R-:W-:-:S08]  /*36d0*/  DMUL R10, R4, R8 ;  /* 0x00000008040a7228 */ /* 0x000fd00000000000 */
[----:B------:R-:W-:-:S08]  /*36e0*/  DFMA R2, R10, -R20, R8 ;  /* 0x800000140a02722b */ /* 0x000fd00000000008 */
[----:B------:R-:W-:-:S10]  /*36f0*/  DFMA R10, R4, R2, R10 ;  /* 0x00000002040a722b */ /* 0x000fd4000000000a */
[----:B------:R-:W-:-:S05]  /*3700*/  FFMA R2, RZ, R21, R11 ;  /* 0x00000015ff027223 */ /* 0x000fca000000000b */
[----:B------:R-:W-:-:S13]  /*3710*/  FSETP.GT.AND P0, PT, |R2|, 1.469367938527859385e-39, PT ;  /* 0x001000000200780b */ /* 0x000fda0003f04200 */
[----:B------:R-:W-:Y:S05]  /*3720*/  @P0 BRA P1, `(.L_x_34) ;  /* 0x0000000000180947 */ /* 0x000fea0000800000 */
[----:B------:R-:W-:Y:S01]  /*3730*/  IMAD.MOV.U32 R10, RZ, RZ, R8 ;  /* 0x000000ffff0a7224 */ /* 0x000fe200078e0008 */
[----:B------:R-:W-:Y:S01]  /*3740*/  MOV R14, R20 ;  /* 0x00000014000e7202 */ /* 0x000fe20000000f00 */
[----:B------:R-:W-:Y:S01]  /*3750*/  IMAD.MOV.U32 R15, RZ, RZ, R21 ;  /* 0x000000ffff0f7224 */ /* 0x000fe200078e0015 */
[----:B------:R-:W-:-:S07]  /*3760*/  MOV R8, 0x3780 ;  /* 0x0000378000087802 */ /* 0x000fce0000000f00 */
[----:B------:R-:W-:Y:S05]  /*3770*/  CALL.REL.NOINC `($__internal_0_$__cuda_sm20_div_rn_f64_full) ;  /* 0x0000004800147944 */ /* 0x000fea0003c00000 */
[----:B------:R-:W-:-:S07]  /*3780*/  IMAD.MOV.U32 R11, RZ, RZ, R9 ;  /* 0x000000ffff0b7224 */ /* 0x000fce00078e0009 */
.L_x_34:
[----:B------:R-:W0:Y:S01]  /*3790*/  LDCU UR8, c[0x0][0x380] ;  /* 0x00007000ff0877ac */ /* 0x000e220008000800 */
[----:B------:R-:W-:Y:S01]  /*37a0*/  CS2R R28, SRZ ;  /* 0x00000000001c7805 */ /* 0x000fe2000001ff00 */
[----:B------:R-:W1:Y:S01]  /*37b0*/  LDCU.64 UR10, c[0x0][0x3c8] ;  /* 0x00007900ff0a77ac */ /* 0x000e620008000a00 */
[----:B0-----:R-:W-:Y:S01]  /*37c0*/  UISETP.GE.AND UP0, UPT, UR8, 0x3, UPT ;  /* 0x000000030800788c */ /* 0x001fe2000bf06270 */
[----:B-1----:R-:W-:-:S08]  /*37d0*/  DMUL R32, R10, UR10 ;  /* 0x0000000a0a207c28 */ /* 0x002fd00008000000 */
[----:B------:R-:W-:Y:S05]  /*37e0*/  BRA.U !UP0, `(.L_x_35) ;  /* 0x0000003908887547 */ /* 0x000fea000b800000 */
[----:B------:R-:W-:Y:S01]  /*37f0*/  UIADD3 UR8, UPT, UPT, UR8, -0x3, URZ ;  /* 0xfffffffd08087890 */ /* 0x000fe2000fffe0ff */
[----:B------:R-:W-:Y:S01]  /*3800*/  CS2R R28, SRZ ;  /* 0x00000000001c7805 */ /* 0x000fe2000001ff00 */
[----:B------:R-:W-:Y:S02]  /*3810*/  UMOV UR4, URZ ;  /* 0x000000ff00047c82 */ /* 0x000fe40008000000 */
[----:B------:R-:W-:Y:S02]  /*3820*/  UISETP.GE.U32.AND UP0, UPT, UR8, 0x6, UPT ;  /* 0x000000060800788c */ /* 0x000fe4000bf06070 */
[----:B------:R-:W-:-:S07]  /*3830*/  ULEA.HI UR7, UR8, 0x1, URZ, 0x1f ;  /* 0x0000000108077891 */ /* 0x000fce000f8ff8ff */
[----:B------:R-:W-:Y:S05]  /*3840*/  BRA.U !UP0, `(.L_x_36) ;  /* 0x0000002108207547 */ /* 0x000fea000b800000 */
[----:B------:R-:W0:Y:S01]  /*3850*/  LDC.64 R6, c[0x0][0x388] ;  /* 0x0000e200ff067b82 */ /* 0x000e220000000a00 */
[----:B------:R1:W5:Y:S01]  /*3860*/  LDL.64 R4, [R1] ;  /* 0x0000000001047983 */ /* 0x0003620000100a00 */
[----:B------:R-:W2:Y:S03]  /*3870*/  LDCU.64 UR10, c[0x0][0x388] ;  /* 0x00007100ff0a77ac */ /* 0x000ea60008000a00 */
[----:B0-----:R-:W5:Y:S01]  /*3880*/  LDG.E.64 R6, desc[UR12][R6.64] ;  /* 0x0000000c06067981 */ /* 0x001f62000c1e1b00 */
[----:B--2---:R-:W-:Y:S01]  /*3890*/  UIADD3 UR10, UP0, UPT, UR10, 0x20, URZ ;  /* 0x000000200a0a7890 */ /* 0x004fe2000ff1e0ff */
[----:B------:R-:W-:Y:S01]  /*38a0*/  CS2R R28, SRZ ;  /* 0x00000000001c7805 */ /* 0x000fe2000001ff00 */
[----:B------:R-:W-:Y:S02]  /*38b0*/  ULOP3.LUT UR4, UR7, 0x7ffffffc, URZ, 0xc0, !UPT ;  /* 0x7ffffffc07047892 */ /* 0x000fe4000f8ec0ff */
[----:B------:R-:W-:-:S02]  /*38c0*/  UIADD3.X UR11, UPT, UPT, URZ, UR11, URZ, UP0, !UPT ;  /* 0x0000000bff0b7290 */ /* 0x000fc400087fe4ff */
[----:B------:R-:W-:Y:S01]  /*38d0*/  IMAD.U32 R30, RZ, RZ, UR10 ;  /* 0x0000000aff1e7e24 */ /* 0x000fe2000f8e00ff */
[----:B------:R-:W-:Y:S02]  /*38e0*/  UIADD3 UR9, UPT, UPT, UR6, 0x20, URZ ;  /* 0x0000002006097890 */ /* 0x000fe4000fffe0ff */
[----:B------:R-:W-:Y:S01]  /*38f0*/  UIADD3 UR6, UPT, UPT, -UR4, URZ, URZ ;  /* 0x000000ff04067290 */ /* 0x000fe2000fffe1ff */
[----:B------:R-:W-:Y:S02]  /*3900*/  MOV R31, UR11 ;  /* 0x0000000b001f7c02 */ /* 0x000fe40008000f00 */
[----:B-1----:R-:W-:-:S09]  /*3910*/  UMOV UR4, URZ ;  /* 0x000000ff00047c82 */ /* 0x002fd20008000000 */
.L_x_65:
[----:B------:R-:W2:Y:S04]  /*3920*/  LDG.E.64 R2, desc[UR12][R30.64+-0x18] ;  /* 0xffffe80c1e027981 */ /* 0x000ea8000c1e1b00 */
[----:B------:R-:W3:Y:S01]  /*3930*/  LDG.E.64 R18, desc[UR12][R30.64+-0x10] ;  /* 0xfffff00c1e127981 */ /* 0x000ee2000c1e1b00 */
[----:B------:R-:W0:Y:S01]  /*3940*/  MUFU.RCP64H R9, 6 ;  /* 0x4018000000097908 */ /* 0x000e220000001800 */
[----:B------:R-:W-:Y:S02]  /*3950*/  IMAD.MOV.U32 R12, RZ, RZ, 0x0 ;  /* 0x00000000ff0c7424 */ /* 0x000fe400078e00ff */
[----:B------:R-:W-:Y:S02]  /*3960*/  IMAD.MOV.U32 R13, RZ, RZ, 0x40180000 ;  /* 0x40180000ff0d7424 */ /* 0x000fe400078e00ff */
[----:B------:R-:W-:-:S06]  /*3970*/  IMAD.MOV.U32 R8, RZ, RZ, 0x1 ;  /* 0x00000001ff087424 */ /* 0x000fcc00078e00ff */
[----:B0-----:R-:W-:-:S08]  /*3980*/  DFMA R10, R8, -R12, 1 ;  /* 0x3ff00000080a742b */ /* 0x001fd0000000080c */
[----:B------:R-:W-:-:S08]  /*3990*/  DFMA R10, R10, R10, R10 ;  /* 0x0000000a0a0a722b */ /* 0x000fd0000000000a */
[----:B------:R-:W-:-:S08]  /*39a0*/  DFMA R10, R8, R10, R8 ;  /* 0x0000000a080a722b */ /* 0x000fd00000000008 */
[----:B------:R-:W-:-:S08]  /*39b0*/  DFMA R8, R10, -R12, 1 ;  /* 0x3ff000000a08742b */ /* 0x000fd0000000080c */
[----:B------:R-:W-:Y:S02]  /*39c0*/  DFMA R8, R10, R8, R10 ;  /* 0x000000080a08722b */ /* 0x000fe4000000000a */
[C---:B--2--5:R-:W-:Y:S02]  /*39d0*/  DADD R6, R2.reuse, -R6 ;  /* 0x0000000002067229 */ /* 0x064fe40000000806 */
[----:B---3--:R-:W-:-:S08]  /*39e0*/  DADD R2, -R2, R18 ;  /* 0x0000000002027229 */ /* 0x008fd00000000112 */
[----:B------:R-:W-:-:S08]  /*39f0*/  DADD R20, R6, R2 ;  /* 0x0000000006147229 */ /* 0x000fd00000000002 */
[----:B------:R-:W-:Y:S02]  /*3a00*/  DMUL R24, R20, R8 ;  /* 0x0000000814187228 */ /* 0x000fe40000000000 */
[----:B------:R-:W-:-:S06]  /*3a10*/  FSETP.GEU.AND P1, PT, |R21|, 6.5827683646048100446e-37, PT ;  /* 0x036000001500780b */ /* 0x000fcc0003f2e200 */
[----:B------:R-:W-:-:S08]  /*3a20*/  DFMA R10, R24, -6, R20 ;  /* 0xc0180000180a782b */ /* 0x000fd00000000014 */
[----:B------:R-:W-:-:S10]  /*3a30*/  DFMA R24, R8, R10, R24 ;  /* 0x0000000a0818722b */ /* 0x000fd40000000018 */
[----:B------:R-:W-:-:S05]  /*3a40*/  FFMA R8, RZ, 2.375, R25 ;  /* 0x40180000ff087823 */ /* 0x000fca0000000019 */
[----:B------:R-:W-:-:S13]  /*3a50*/  FSETP.GT.AND P0, PT, |R8|, 1.469367938527859385e-39, PT ;  /* 0x001000000800780b */ /* 0x000fda0003f04200 */
[----:B------:R-:W-:Y:S05]  /*3a60*/  @P0 BRA P1, `(.L_x_37) ;  /* 0x0000000000200947 */ /* 0x000fea0000800000 */
[----:B------:R-:W-:Y:S01]  /*3a70*/  MOV R10, R20 ;  /* 0x00000014000a7202 */ /* 0x000fe20000000f00 */
[----:B------:R-:W-:Y:S01]  /*3a80*/  IMAD.MOV.U32 R9, RZ, RZ, R21 ;  /* 0x000000ffff097224 */ /* 0x000fe200078e0015 */
[----:B------:R-:W-:Y:S01]  /*3a90*/  MOV R8, 0x3ad0 ;  /* 0x00003ad000087802 */ /* 0x000fe20000000f00 */
[----:B------:R-:W-:Y:S02]  /*3aa0*/  IMAD.MOV.U32 R14, RZ, RZ, RZ ;  /* 0x000000ffff0e7224 */ /* 0x000fe400078e00ff */
[----:B------:R-:W-:-:S07]  /*3ab0*/  IMAD.MOV.U32 R15, RZ, RZ, 0x40180000 ;  /* 0x40180000ff0f7424 */ /* 0x000fce00078e00ff */
[----:B------:R-:W-:Y:S05]  /*3ac0*/  CALL.REL.NOINC `($__internal_0_$__cuda_sm20_div_rn_f64_full) ;  /* 0x0000004400407944 */ /* 0x000fea0003c00000 */
[----:B------:R-:W-:Y:S01]  /*3ad0*/  MOV R24, R10 ;  /* 0x0000000a00187202 */ /* 0x000fe20000000f00 */
[----:B------:R-:W-:-:S07]  /*3ae0*/  IMAD.MOV.U32 R25, RZ, RZ, R9 ;  /* 0x000000ffff197224 */ /* 0x000fce00078e0009 */
.L_x_37:
[----:B------:R-:W0:Y:S01]  /*3af0*/  MUFU.RCP64H R9, R7 ;  /* 0x0000000700097308 */ /* 0x000e220000001800 */
[----:B------:R-:W-:Y:S01]  /*3b00*/  IMAD.MOV.U32 R8, RZ, RZ, 0x1 ;  /* 0x00000001ff087424 */ /* 0x000fe200078e00ff */
[----:B------:R-:W-:-:S05]  /*3b10*/  FSETP.GEU.AND P1, PT, |R3|, 6.5827683646048100446e-37, PT ;  /* 0x036000000300780b */ /* 0x000fca0003f2e200 */
[----:B0-----:R-:W-:-:S08]  /*3b20*/  DFMA R10, -R6, R8, 1 ;  /* 0x3ff00000060a742b */ /* 0x001fd00000000108 */
        /* <DEDUP_REMOVED lines=17> */
.L_x_38:
[----:B------:R-:W2:Y:S01]  /*3c40*/  LDL.64 R8, [UR9+-0x18] ;  /* 0xffffe809ff087983 */ /* 0x000ea20008100a00 */
[----:B------:R-:W0:Y:S01]  /*3c50*/  MUFU.RCP64H R13, R7 ;  /* 0x00000007000d7308 */ /* 0x000e220000001800 */
[----:B------:R-:W-:Y:S01]  /*3c60*/  MOV R12, 0x1 ;  /* 0x00000001000c7802 */ /* 0x000fe20000000f00 */
[----:B------:R-:W-:Y:S01]  /*3c70*/  BSSY.RECONVERGENT B1, `(.L_x_39) ;  /* 0x0000017000017945 */ /* 0x000fe20003800200 */
[----:B------:R-:W-:-:S04]  /*3c80*/  DADD R22, -R10, 2 ;  /* 0x400000000a167429 */ /* 0x000fc80000000100 */
[----:B0-----:R-:W-:-:S08]  /*3c90*/  DFMA R14, -R6, R12, 1 ;  /* 0x3ff00000060e742b */ /* 0x001fd0000000010c */
[----:B------:R-:W-:-:S08]  /*3ca0*/  DFMA R14, R14, R14, R14 ;  /* 0x0000000e0e0e722b */ /* 0x000fd0000000000e */
[----:B------:R-:W-:-:S08]  /*3cb0*/  DFMA R14, R12, R14, R12 ;  /* 0x0000000e0c0e722b */ /* 0x000fd0000000000c */
[----:B------:R-:W-:-:S08]  /*3cc0*/  DFMA R12, -R6, R14, 1 ;  /* 0x3ff00000060c742b */ /* 0x000fd0000000010e */
[----:B------:R-:W-:Y:S02]  /*3cd0*/  DFMA R14, R14, R12, R14 ;  /* 0x0000000c0e0e722b */ /* 0x000fe4000000000e */
[----:B--2---:R-:W-:-:S08]  /*3ce0*/  DMUL R8, R20, R8 ;  /* 0x0000000814087228 */ /* 0x004fd00000000000 */
[----:B------:R-:W-:-:S08]  /*3cf0*/  DMUL R20, R20, R8 ;  /* 0x0000000814147228 */ /* 0x000fd00000000000 */
[----:B------:R-:W-:Y:S02]  /*3d00*/  DMUL R8, R14, R20 ;  /* 0x000000140e087228 */ /* 0x000fe40000000000 */
[----:B------:R-:W-:-:S06]  /*3d10*/  FSETP.GEU.AND P1, PT, |R21|, 6.5827683646048100446e-37, PT ;  /* 0x036000001500780b */ /* 0x000fcc0003f2e200 */
        /* <DEDUP_REMOVED lines=12> */
.L_x_40:
[----:B------:R-:W-:Y:S05]  /*3de0*/  BSYNC.RECONVERGENT B1 ;  /* 0x0000000000017941 */ /* 0x000fea0003800200 */
.L_x_39:
[----:B------:R-:W0:Y:S01]  /*3df0*/  MUFU.RCP64H R11, R3 ;  /* 0x00000003000b7308 */ /* 0x000e220000001800 */
[----:B------:R-:W-:Y:S01]  /*3e00*/  IMAD.MOV.U32 R10, RZ, RZ, 0x1 ;  /* 0x00000001ff0a7424 */ /* 0x000fe200078e00ff */
[----:B------:R-:W-:Y:S01]  /*3e10*/  FSETP.GEU.AND P1, PT, |R9|, 6.5827683646048100446e-37, PT ;  /* 0x036000000900780b */ /* 0x000fe20003f2e200 */
[----:B------:R-:W-:Y:S04]  /*3e20*/  BSSY.RECONVERGENT B1, `(.L_x_41) ;  /* 0x0000012000017945 */ /* 0x000fe80003800200 */
        /* <DEDUP_REMOVED lines=17> */
.L_x_42:
[----:B------:R-:W-:Y:S05]  /*3f40*/  BSYNC.RECONVERGENT B1 ;  /* 0x0000000000017941 */ /* 0x000fea0003800200 */
.L_x_41:
[----:B------:R-:W5:Y:S01]  /*3f50*/  LDL.64 R20, [UR9+-0x10] ;  /* 0xfffff009ff147983 */ /* 0x000f620008100a00 */
[----:B------:R-:W0:Y:S01]  /*3f60*/  MUFU.RCP64H R9, R3 ;  /* 0x0000000300097308 */ /* 0x000e220000001800 */
[----:B------:R-:W-:Y:S01]  /*3f70*/  IMAD.MOV.U32 R8, RZ, RZ, 0x1 ;  /* 0x00000001ff087424 */ /* 0x000fe200078e00ff */
[----:B------:R-:W-:Y:S01]  /*3f80*/  FSETP.GEU.AND P1, PT, |R7|, 6.5827683646048100446e-37, PT ;  /* 0x036000000700780b */ /* 0x000fe20003f2e200 */
[----:B------:R-:W-:-:S04]  /*3f90*/  DFMA R22, R22, R4, R10 ;  /* 0x000000041616722b */ /* 0x000fc8000000000a */
        /* <DEDUP_REMOVED lines=11> */
[----:B------:R-:W-:Y:S01]  /*4050*/  MOV R10, R6 ;  /* 0x00000006000a7202 */ /* 0x000fe20000000f00 */
[----:B------:R-:W-:Y:S01]  /*4060*/  IMAD.MOV.U32 R9, RZ, RZ, R7 ;  /* 0x000000ffff097224 */ /* 0x000fe200078e0007 */
[----:B------:R-:W-:Y:S01]  /*4070*/  MOV R8, 0x40b0 ;  /* 0x000040b000087802 */ /* 0x000fe20000000f00 */
[----:B------:R-:W-:Y:S02]  /*4080*/  IMAD.MOV.U32 R14, RZ, RZ, R2 ;  /* 0x000000ffff0e7224 */ /* 0x000fe400078e0002 */
[----:B------:R-:W-:-:S07]  /*4090*/  IMAD.MOV.U32 R15, RZ, RZ, R3 ;  /* 0x000000ffff0f7224 */ /* 0x000fce00078e0003 */
[----:B-----5:R-:W-:Y:S05]  /*40a0*/  CALL.REL.NOINC `($__internal_0_$__cuda_sm20_div_rn_f64_full) ;  /* 0x0000003c00c87944 */ /* 0x020fea0003c00000 */
[----:B------:R-:W-:-:S07]  /*40b0*/  MOV R8, R10 ;  /* 0x0000000a00087202 */ /* 0x000fce0000000f00 */
.L_x_43:
[----:B------:R-:W2:Y:S04]  /*40c0*/  LDG.E.64 R4, desc[UR12][R30.64+-0x8] ;  /* 0xfffff80c1e047981 */ /* 0x000ea8000c1e1b00 */
[----:B------:R-:W3:Y:S01]  /*40d0*/  LDG.E.64 R2, desc[UR12][R30.64] ;  /* 0x0000000c1e027981 */ /* 0x000ee2000c1e1b00 */
[----:B------:R-:W0:Y:S01]  /*40e0*/  MUFU.RCP64H R7, 6 ;  /* 0x4018000000077908 */ /* 0x000e220000001800 */
[----:B------:R-:W-:Y:S01]  /*40f0*/  IMAD.MOV.U32 R10, RZ, RZ, 0x0 ;  /* 0x00000000ff0a7424 */ /* 0x000fe200078e00ff */
[----:B------:R-:W-:Y:S01]  /*4100*/  DADD R8, -R8, 2 ;  /* 0x4000000008087429 */ /* 0x000fe20000000100 */
[----:B------:R-:W-:Y:S02]  /*4110*/  IMAD.MOV.U32 R11, RZ, RZ, 0x40180000 ;  /* 0x40180000ff0b7424 */ /* 0x000fe400078e00ff */
[----:B------:R-:W-:-:S05]  /*4120*/  IMAD.MOV.U32 R6, RZ, RZ, 0x1 ;  /* 0x00000001ff067424 */ /* 0x000fca00078e00ff */
[----:B-----5:R-:W-:Y:S02]  /*4130*/  DFMA R8, R20, R8, R22 ;  /* 0x000000081408722b */ /* 0x020fe40000000016 */
[----:B0-----:R-:W-:-:S06]  /*4140*/  DFMA R12, R6, -R10, 1 ;  /* 0x3ff00000060c742b */ /* 0x001fcc000000080a */
[----:B------:R-:W-:Y:S02]  /*4150*/  DFMA R28, R8, R24, R28 ;  /* 0x00000018081c722b */ /* 0x000fe4000000001c */
[----:B------:R-:W-:-:S08]  /*4160*/  DFMA R12, R12, R12, R12 ;  /* 0x0000000c0c0c722b */ /* 0x000fd0000000000c */
[----:B------:R-:W-:-:S08]  /*4170*/  DFMA R12, R6, R12, R6 ;  /* 0x0000000c060c722b */ /* 0x000fd00000000006 */
[----:B------:R-:W-:-:S08]  /*4180*/  DFMA R10, R12, -R10, 1 ;  /* 0x3ff000000c0a742b */ /* 0x000fd0000000080a */
[----:B------:R-:W-:Y:S02]  /*4190*/  DFMA R12, R12, R10, R12 ;  /* 0x0000000a0c0c722b */ /* 0x000fe4000000000c */
[----:B--2---:R-:W-:Y:S02]  /*41a0*/  DADD R6, -R18, R4 ;  /* 0x0000000012067229 */ /* 0x004fe40000000104 */
        /* <DEDUP_REMOVED lines=17> */
.L_x_44:
        /* <DEDUP_REMOVED lines=21> */
.L_x_45:
[----:B------:R-:W2:Y:S01]  /*4410*/  LDL.64 R8, [UR9+-0x8] ;  /* 0xfffff809ff087983 */ /* 0x000ea20008100a00 */
[----:B------:R-:W0:Y:S01]  /*4420*/  MUFU.RCP64H R13, R7 ;  /* 0x00000007000d7308 */ /* 0x000e220000001800 */
[----:B------:R-:W-:Y:S01]  /*4430*/  MOV R12, 0x1 ;  /* 0x00000001000c7802 */ /* 0x000fe20000000f00 */
[----:B------:R-:W-:Y:S05]  /*4440*/  BSSY.RECONVERGENT B1, `(.L_x_46) ;  /* 0x0000017000017945 */ /* 0x000fea0003800200 */
[----:B0-----:R-:W-:-:S08]  /*4450*/  DFMA R14, -R6, R12, 1 ;  /* 0x3ff00000060e742b */ /* 0x001fd0000000010c */
[----:B------:R-:W-:-:S08]  /*4460*/  DFMA R14, R14, R14, R14 ;  /* 0x0000000e0e0e722b */ /* 0x000fd0000000000e */
[----:B------:R-:W-:-:S08]  /*4470*/  DFMA R12, R12, R14, R12 ;  /* 0x0000000e0c0c722b */ /* 0x000fd0000000000c */
[----:B------:R-:W-:-:S08]  /*4480*/  DFMA R16, -R6, R12, 1 ;  /* 0x3ff000000610742b */ /* 0x000fd0000000010c */
[----:B------:R-:W-:Y:S02]  /*4490*/  DFMA R16, R12, R16, R12 ;  /* 0x000000100c10722b */ /* 0x000fe4000000000c */
[----:B--2---:R-:W-:-:S08]  /*44a0*/  DMUL R8, R18, R8 ;  /* 0x0000000812087228 */ /* 0x004fd00000000000 */
[----:B------:R-:W-:Y:S02]  /*44b0*/  DMUL R14, R18, R8 ;  /* 0x00000008120e7228 */ /* 0x000fe40000000000 */
[----:B------:R-:W-:-:S06]  /*44c0*/  DADD R18, -R10, 2 ;  /* 0x400000000a127429 */ /* 0x000fcc0000000100 */
        /* <DEDUP_REMOVED lines=8> */
[----:B------:R-:W-:Y:S01]  /*4550*/  MOV R8, 0x45a0 ;  /* 0x000045a000087802 */ /* 0x000fe20000000f00 */
[----:B------:R-:W-:Y:S01]  /*4560*/  IMAD.MOV.U32 R9, RZ, RZ, R15 ;  /* 0x000000ffff097224 */ /* 0x000fe200078e000f */
[----:B------:R-:W-:Y:S01]  /*4570*/  MOV R15, R7 ;  /* 0x00000007000f7202 */ /* 0x000fe20000000f00 */
[----:B------:R-:W-:-:S07]  /*4580*/  IMAD.MOV.U32 R14, RZ, RZ, R6 ;  /* 0x000000ffff0e7224 */ /* 0x000fce00078e0006 */
[----:B------:R-:W-:Y:S05]  /*4590*/  CALL.REL.NOINC `($__internal_0_$__cuda_sm20_div_rn_f64_full) ;  /* 0x00000038008c7944 */ /* 0x000fea0003c00000 */
[----:B------:R-:W-:-:S07]  /*45a0*/  IMAD.MOV.U32 R8, RZ, RZ, R10 ;  /* 0x000000ffff087224 */ /* 0x000fce00078e000a */
.L_x_47:
[----:B------:R-:W-:Y:S05]  /*45b0*/  BSYNC.RECONVERGENT B1 ;  /* 0x0000000000017941 */ /* 0x000fea0003800200 */
.L_x_46:
        /* <DEDUP_REMOVED lines=21> */
.L_x_49:
[----:B------:R-:W-:Y:S05]  /*4710*/  BSYNC.RECONVERGENT B1 ;  /* 0x0000000000017941 */ /* 0x000fea0003800200 */
.L_x_48:
[----:B------:R-:W5:Y:S01]  /*4720*/  LDL.64 R24, [UR9] ;  /* 0x00000009ff187983 */ /* 0x000f620008100a00 */
        /* <DEDUP_REMOVED lines=22> */
.L_x_50:
        /* <DEDUP_REMOVED lines=32> */
.L_x_51:
        /* <DEDUP_REMOVED lines=21> */
.L_x_52:
[----:B------:R-:W2:Y:S01]  /*4be0*/  LDL.64 R8, [UR9+0x8] ;  /* 0x00000809ff087983 */ /* 0x000ea20008100a00 */
        /* <DEDUP_REMOVED lines=25> */
.L_x_54:
[----:B------:R-:W-:Y:S05]  /*4d80*/  BSYNC.RECONVERGENT B1 ;  /* 0x0000000000017941 */ /* 0x000fea0003800200 */
.L_x_53:
        /* <DEDUP_REMOVED lines=21> */
.L_x_56:
[----:B------:R-:W-:Y:S05]  /*4ee0*/  BSYNC.RECONVERGENT B1 ;  /* 0x0000000000017941 */ /* 0x000fea0003800200 */
.L_x_55:
[----:B------:R-:W5:Y:S01]  /*4ef0*/  LDL.64 R26, [UR9+0x10] ;  /* 0x00001009ff1a7983 */ /* 0x000f620008100a00 */
        /* <DEDUP_REMOVED lines=22> */
.L_x_57:
[----:B------:R-:W2:Y:S04]  /*5060*/  LDG.E.64 R20, desc[UR12][R30.64+0x18] ;  /* 0x0000180c1e147981 */ /* 0x000ea8000c1e1b00 */
[----:B------:R-:W3:Y:S01]  /*5070*/  LDG.E.64 R6, desc[UR12][R30.64+0x20] ;  /* 0x0000200c1e067981 */ /* 0x000ee2000c1e1b00 */
[----:B------:R-:W0:Y:S01]  /*5080*/  MUFU.RCP64H R3, 6 ;  /* 0x4018000000037908 */ /* 0x000e220000001800 */
[----:B------:R-:W-:Y:S01]  /*5090*/  IMAD.MOV.U32 R10, RZ, RZ, 0x0 ;  /* 0x00000000ff0a7424 */ /* 0x000fe200078e00ff */
[----:B------:R-:W-:Y:S01]  /*50a0*/  DADD R8, -R8, 2 ;  /* 0x4000000008087429 */ /* 0x000fe20000000100 */
[----:B------:R-:W-:Y:S01]  /*50b0*/  IMAD.MOV.U32 R11, RZ, RZ, 0x40180000 ;  /* 0x40180000ff0b7424 */ /* 0x000fe200078e00ff */
[----:B------:R-:W-:Y:S01]  /*50c0*/  UIADD3 UR4, UPT, UPT, UR4, 0x8, URZ ;  /* 0x0000000804047890 */ /* 0x000fe2000fffe0ff */
        /* <DEDUP_REMOVED lines=26> */
.L_x_58:
        /* <DEDUP_REMOVED lines=21> */
.L_x_59:
        /* <DEDUP_REMOVED lines=26> */
.L_x_61:
[----:B------:R-:W-:Y:S05]  /*5560*/  BSYNC.RECONVERGENT B1 ;  /* 0x0000000000017941 */ /* 0x000fea0003800200 */
.L_x_60:
        /* <DEDUP_REMOVED lines=21> */
.L_x_63:
[----:B------:R-:W-:Y:S05]  /*56c0*/  BSYNC.RECONVERGENT B1 ;  /* 0x0000000000017941 */ /* 0x000fea0003800200 */
.L_x_62:
        /* <DEDUP_REMOVED lines=23> */
.L_x_64:
[----:B------:R-:W-:Y:S01]  /*5840*/  DADD R8, -R8, 2 ;  /* 0x4000000008087429 */ /* 0x000fe20000000100 */
[----:B------:R-:W-:Y:S01]  /*5850*/  UIADD3 UR6, UPT, UPT, UR6, 0x4, URZ ;  /* 0x0000000406067890 */ /* 0x000fe2000fffe0ff */
[----:B------:R-:W-:Y:S01]  /*5860*/  IADD3 R30, P0, PT, R30, 0x40, RZ ;  /* 0x000000401e1e7810 */ /* 0x000fe20007f1e0ff */
[----:B------:R-:W-:Y:S02]  /*5870*/  UIADD3 UR9, UPT, UPT, UR9, 0x40, URZ ;  /* 0x0000004009097890 */ /* 0x000fe4000fffe0ff */
[----:B------:R-:W-:Y:S02]  /*5880*/  UISETP.NE.AND UP0, UPT, UR6, URZ, UPT ;  /* 0x000000ff0600728c */ /* 0x000fe4000bf05270 */
[----:B------:R-:W-:Y:S01]  /*5890*/  IMAD.X R31, RZ, RZ, R31, P0 ;  /* 0x000000ffff1f7224 */ /* 0x000fe200000e061f */
[----:B-----5:R-:W-:-:S08]  /*58a0*/  DFMA R8, R4, R8, R18 ;  /* 0x000000080408722b */ /* 0x020fd00000000012 */
[----:B------:R-:W-:Y:S01]  /*58b0*/  DFMA R28, R8, R2, R28 ;  /* 0x00000002081c722b */ /* 0x000fe2000000001c */
[----:B------:R-:W-:Y:S10]  /*58c0*/  BRA.U UP0, `(.L_x_65) ;  /* 0xffffffe100147547 */ /* 0x000ff4000b83ffff */
.L_x_36:
[----:B------:R-:W-:-:S09]  /*58d0*/  ULOP3.LUT UP0, UR7, UR7, 0x3, URZ, 0xc0, !UPT ;  /* 0x0000000307077892 */ /* 0x000fd2000f80c0ff */
[----:B------:R-:W-:Y:S05]  /*58e0*/  BRA.U !UP0, `(.L_x_35) ;  /* 0x0000001908487547 */ /* 0x000fea000b800000 */
[----:B------:R-:W-:-:S09]  /*58f0*/  UISETP.NE.AND UP0, UPT, UR7, 0x1, UPT ;  /* 0x000000010700788c */ /* 0x000fd2000bf05270 */
[----:B------:R-:W-:Y:S05]  /*5900*/  BRA.U !UP0, `(.L_x_66) ;  /* 0x0000001108287547 */ /* 0x000fea000b800000 */
[----:B------:R-:W0:Y:S02]  /*5910*/  LDCU.64 UR6, c[0x0][0x388] ;  /* 0x00007100ff0677ac */ /* 0x000e240008000a00 */
[----:B0-----:R-:W-:-:S06]  /*5920*/  UIMAD.WIDE.U32 UR6, UR4, 0x8, UR6 ;  /* 0x00000008040678a5 */ /* 0x001fcc000f8e0006 */
[----:B------:R-:W-:Y:S01]  /*5930*/  IMAD.U32 R8, RZ, RZ, UR6 ;  /* 0x00000006ff087e24 */ /* 0x000fe2000f8e00ff */
[----:B------:R-:W-:Y:S01]  /*5940*/  MOV R10, UR6 ;  /* 0x00000006000a7c02 */ /* 0x000fe20008000f00 */
[----:B------:R-:W-:Y:S02]  /*5950*/  IMAD.U32 R9, RZ, RZ, UR7 ;  /* 0x00000007ff097e24 */ /* 0x000fe4000f8e00ff */
[----:B------:R-:W-:Y:S02]  /*5960*/  IMAD.U32 R11, RZ, RZ, UR7 ;  /* 0x00000007ff0b7e24 */ /* 0x000fe4000f8e00ff */
[----:B------:R-:W-:Y:S01]  /*5970*/  IMAD.U32 R20, RZ, RZ, UR6 ;  /* 0x00000006ff147e24 */ /* 0x000fe2000f8e00ff */
[----:B------:R-:W2:Y:S01]  /*5980*/  LDG.E.64 R18, desc[UR12][R8.64+0x8] ;  /* 0x0000080c08127981 */ /* 0x000ea2000c1e1b00 */
[----:B------:R-:W-:-:S03]  /*5990*/  IMAD.U32 R21, RZ, RZ, UR7 ;  /* 0x00000007ff157e24 */ /* 0x000fc6000f8e00ff */
[----:B------:R-:W2:Y:S04]  /*59a0*/  LDG.E.64 R22, desc[UR12][R10.64] ;  /* 0x0000000c0a167981 */ /* 0x000ea8000c1e1b00 */
[----:B------:R-:W3:Y:S01]  /*59b0*/  LDG.E.64 R20, desc[UR12][R20.64+0x10] ;  /* 0x0000100c14147981 */ /* 0x000ee2000c1e1b00 */
[----:B------:R-:W0:Y:S01]  /*59c0*/  MUFU.RCP64H R3, 6 ;  /* 0x4018000000037908 */ /* 0x000e220000001800 */
[----:B------:R-:W-:Y:S01]  /*59d0*/  MOV R4, 0x0 ;  /* 0x0000000000047802 */ /* 0x000fe20000000f00 */
[----:B------:R-:W-:Y:S02]  /*59e0*/  IMAD.MOV.U32 R5, RZ, RZ, 0x40180000 ;  /* 0x40180000ff057424 */ /* 0x000fe400078e00ff */
[----:B------:R-:W-:-:S06]  /*59f0*/  IMAD.MOV.U32 R2, RZ, RZ, 0x1 ;  /* 0x00000001ff027424 */ /* 0x000fcc00078e00ff */
[----:B0-----:R-:W-:-:S08]  /*5a00*/  DFMA R6, R2, -R4, 1 ;  /* 0x3ff000000206742b */ /* 0x001fd00000000804 */
[----:B------:R-:W-:-:S08]  /*5a10*/  DFMA R6, R6, R6, R6 ;  /* 0x000000060606722b */ /* 0x000fd00000000006 */
[----:B------:R-:W-:-:S08]  /*5a20*/  DFMA R6, R2, R6, R2 ;  /* 0x000000060206722b */ /* 0x000fd00000000002 */
[----:B------:R-:W-:-:S08]  /*5a30*/  DFMA R4, R6, -R4, 1 ;  /* 0x3ff000000604742b */ /* 0x000fd00000000804 */
[----:B------:R-:W-:Y:S02]  /*5a40*/  DFMA R6, R6, R4, R6 ;  /* 0x000000040606722b */ /* 0x000fe40000000006 */
[C---:B--2---:R-:W-:Y:S02]  /*5a50*/  DADD R22, R18.reuse, -R22 ;  /* 0x0000000012167229 */ /* 0x044fe40000000816 */
[----:B---3--:R-:W-:-:S08]  /*5a60*/  DADD R18, -R18, R20 ;  /* 0x0000000012127229 */ /* 0x008fd00000000114 */
[----:B------:R-:W-:-:S08]  /*5a70*/  DADD R2, R22, R18 ;  /* 0x0000000016027229 */ /* 0x000fd00000000012 */
[----:B------:R-:W-:-:S08]  /*5a80*/  DMUL R24, R6, R2 ;  /* 0x0000000206187228 */ /* 0x000fd00000000000 */
[----:B------:R-:W-:-:S08]  /*5a90*/  DFMA R4, R24, -6, R2 ;  /* 0xc01800001804782b */ /* 0x000fd00000000002 */
[----:B------:R-:W-:Y:S01]  /*5aa0*/  DFMA R24, R6, R4, R24 ;  /* 0x000000040618722b */ /* 0x000fe20000000018 */
[----:B------:R-:W-:-:S09]  /*5ab0*/  FSETP.GEU.AND P1, PT, |R3|, 6.5827683646048100446e-37, PT ;  /* 0x036000000300780b */ /* 0x000fd20003f2e200 */
[----:B------:R-:W-:-:S05]  /*5ac0*/  FFMA R4, RZ, 2.375, R25 ;  /* 0x40180000ff047823 */ /* 0x000fca0000000019 */
[----:B------:R-:W-:-:S13]  /*5ad0*/  FSETP.GT.AND P0, PT, |R4|, 1.469367938527859385e-39, PT ;  /* 0x001000000400780b */ /* 0x000fda0003f04200 */
[----:B------:R-:W-:Y:S05]  /*5ae0*/  @P0 BRA P1, `(.L_x_67) ;  /* 0x0000000000200947 */ /* 0x000fea0000800000 */
[----:B------:R-:W-:Y:S01]  /*5af0*/  IMAD.MOV.U32 R10, RZ, RZ, R2 ;  /* 0x000000ffff0a7224 */ /* 0x000fe200078e0002 */
[----:B------:R-:W-:Y:S01]  /*5b00*/  MOV R9, R3 ;  /* 0x0000000300097202 */ /* 0x000fe20000000f00 */
[----:B------:R-:W-:Y:S01]  /*5b10*/  IMAD.MOV.U32 R14, RZ, RZ, RZ ;  /* 0x000000ffff0e7224 */ /* 0x000fe200078e00ff */
[----:B------:R-:W-:Y:S01]  /*5b20*/  MOV R8, 0x5b50 ;  /* 0x00005b5000087802 */ /* 0x000fe20000000f00 */
[----:B------:R-:W-:-:S07]  /*5b30*/  IMAD.MOV.U32 R15, RZ, RZ, 0x40180000 ;  /* 0x40180000ff0f7424 */ /* 0x000fce00078e00ff */
[----:B------:R-:W-:Y:S05]  /*5b40*/  CALL.REL.NOINC `($__internal_0_$__cuda_sm20_div_rn_f64_full) ;  /* 0x0000002400207944 */ /* 0x000fea0003c00000 */
[----:B------:R-:W-:Y:S01]  /*5b50*/  IMAD.MOV.U32 R24, RZ, RZ, R10 ;  /* 0x000000ffff187224 */ /* 0x000fe200078e000a */
[----:B------:R-:W-:-:S07]  /*5b60*/  MOV R25, R9 ;  /* 0x0000000900197202 */ /* 0x000fce0000000f00 */
.L_x_67:
[----:B------:R-:W-:-:S09]  /*5b70*/  ULEA UR9, UR4, UR5, 0x3 ;  /* 0x0000000504097291 */ /* 0x000fd2000f8e18ff */
[----:B------:R-:W5:Y:S01]  /*5b80*/  LDL.64 R6, [UR9] ;  /* 0x00000009ff067983 */ /* 0x000f620008100a00 */
        /* <DEDUP_REMOVED lines=19> */
[----:B-----5:R-:W-:Y:S05]  /*5cc0*/  CALL.REL.NOINC `($__internal_0_$__cuda_sm20_div_rn_f64_full) ;  /* 0x0000002000c07944 */ /* 0x020fea0003c00000 */
[----:B------:R-:W-:-:S07]  /*5cd0*/  IMAD.MOV.U32 R11, RZ, RZ, R9 ;  /* 0x000000ffff0b7224 */ /* 0x000fce00078e0009 */
.L_x_68:
[----:B------:R-:W2:Y:S01]  /*5ce0*/  LDL.64 R4, [UR9+0x8] ;  /* 0x00000809ff047983 */ /* 0x000ea20008100a00 */
[----:B------:R-:W0:Y:S01]  /*5cf0*/  MUFU.RCP64H R9, R23 ;  /* 0x0000001700097308 */ /* 0x000e220000001800 */
[----:B------:R-:W-:Y:S01]  /*5d00*/  IMAD.MOV.U32 R8, RZ, RZ, 0x1 ;  /* 0x00000001ff087424 */ /* 0x000fe200078e00ff */
        /* <DEDUP_REMOVED lines=23> */
.L_x_70:
[----:B------:R-:W-:Y:S05]  /*5e80*/  BSYNC.RECONVERGENT B1 ;  /* 0x0000000000017941 */ /* 0x000fea0003800200 */
.L_x_69:
        /* <DEDUP_REMOVED lines=19> */
[----:B-----5:R-:W-:Y:S05]  /*5fc0*/  CALL.REL.NOINC `($__internal_0_$__cuda_sm20_div_rn_f64_full) ;  /* 0x0000002000007944 */ /* 0x020fea0003c00000 */
[----:B------:R-:W-:-:S07]  /*5fd0*/  IMAD.MOV.U32 R11, RZ, RZ, R9 ;  /* 0x000000ffff0b7224 */ /* 0x000fce00078e0009 */
.L_x_72:
[----:B------:R-:W-:Y:S05]  /*5fe0*/  BSYNC.RECONVERGENT B1 ;  /* 0x0000000000017941 */ /* 0x000fea0003800200 */
.L_x_71:
[----:B------:R-:W5:Y:S01]  /*5ff0*/  LDL.64 R2, [UR9+0x10] ;  /* 0x00001009ff027983 */ /* 0x000f620008100a00 */
[----:B------:R-:W0:Y:S01]  /*6000*/  MUFU.RCP64H R9, R19 ;  /* 0x0000001300097308 */ /* 0x000e220000001800 */
[----:B------:R-:W-:Y:S01]  /*6010*/  IMAD.MOV.U32 R8, RZ, RZ, 0x1 ;  /* 0x00000001ff087424 */ /* 0x000fe200078e00ff */
[----:B------:R-:W-:Y:S01]  /*6020*/  FSETP.GEU.AND P1, PT, |R23|, 6.5827683646048100446e-37, PT ;  /* 0x036000001700780b */ /* 0x000fe20003f2e200 */
[----:B-----5:R-:W-:-:S04]  /*6030*/  DFMA R4, R6, R4, R10 ;  /* 0x000000040604722b */ /* 0x020fc8000000000a */
        /* <DEDUP_REMOVED lines=18> */
.L_x_73:
[----:B------:R-:W-:Y:S01]  /*6160*/  MOV R16, UR6 ;  /* 0x0000000600107c02 */ /* 0x000fe20008000f00 */
[----:B------:R-:W-:Y:S02]  /*6170*/  IMAD.U32 R17, RZ, RZ, UR7 ;  /* 0x00000007ff117e24 */ /* 0x000fe4000f8e00ff */
[----:B------:R-:W-:Y:S02]  /*6180*/  IMAD.U32 R22, RZ, RZ, UR6 ;  /* 0x00000006ff167e24 */ /* 0x000fe4000f8e00ff */
[----:B------:R-:W-:Y:S01]  /*6190*/  IMAD.U32 R23, RZ, RZ, UR7 ;  /* 0x00000007ff177e24 */ /* 0x000fe2000f8e00ff */
[----:B------:R-:W2:Y:S04]  /*61a0*/  LDG.E.64 R18, desc[UR12][R16.64+0x18] ;  /* 0x0000180c10127981 */ /* 0x000ea8000c1e1b00 */
[----:B------:R-:W3:Y:S01]  /*61b0*/  LDG.E.64 R6, desc[UR12][R22.64+0x20] ;  /* 0x0000200c16067981 */ /* 0x000ee2000c1e1b00 */
[----:B------:R-:W0:Y:S01]  /*61c0*/  MUFU.RCP64H R11, 6 ;  /* 0x40180000000b7908 */ /* 0x000e220000001800 */
[----:B------:R-:W-:Y:S01]  /*61d0*/  MOV R12, 0x0 ;  /* 0x00000000000c7802 */ /* 0x000fe20000000f00 */
[----:B------:R-:W-:Y:S01]  /*61e0*/  IMAD.MOV.U32 R13, RZ, RZ, 0x40180000 ;  /* 0x40180000ff0d7424 */ /* 0x000fe200078e00ff */
[----:B------:R-:W-:Y:S01]  /*61f0*/  DADD R8, -R8, 2 ;  /* 0x4000000008087429 */ /* 0x000fe20000000100 */
[----:B------:R-:W-:Y:S01]  /*6200*/  IMAD.MOV.U32 R10, RZ, RZ, 0x1 ;  /* 0x00000001ff0a7424 */ /* 0x000fe200078e00ff */
[----:B------:R-:W-:-:S06]  /*6210*/  UIADD3 UR4, UPT, UPT, UR4, 0x4, URZ ;  /* 0x0000000404047890 */ /* 0x000fcc000fffe0ff */
[----:B------:R-:W-:Y:S02]  /*6220*/  DFMA R4, R2, R8, R4 ;  /* 0x000000080204722b */ /* 0x000fe40000000004 */
        /* <DEDUP_REMOVED lines=24> */
.L_x_74:
        /* <DEDUP_REMOVED lines=21> */
.L_x_75:
        /* <DEDUP_REMOVED lines=24> */
[----:B------:R-:W-:Y:S05]  /*6680*/  CALL.REL.NOINC `($__internal_0_$__cuda_sm20_div_rn_f64_full) ;  /* 0x0000001800507944 */ /* 0x000fea0003c00000 */
[----:B------:R-:W-:-:S07]  /*6690*/  MOV R11, R9 ;  /* 0x00000009000b7202 */ /* 0x000fce0000000f00 */
.L_x_77:
[----:B------:R-:W-:Y:S05]  /*66a0*/  BSYNC.RECONVERGENT B1 ;  /* 0x0000000000017941 */ /* 0x000fea0003800200 */
.L_x_76:
        /* <DEDUP_REMOVED lines=21> */
.L_x_79:
[----:B------:R-:W-:Y:S05]  /*6800*/  BSYNC.RECONVERGENT B1 ;  /* 0x0000000000017941 */ /* 0x000fea0003800200 */
.L_x_78:
        /* <DEDUP_REMOVED lines=23> */
.L_x_80:
[----:B------:R-:W-:-:S08]  /*6980*/  DADD R10, -R10, 2 ;  /* 0x400000000a0a7429 */ /* 0x000fd00000000100 */
[----:B-----5:R-:W-:-:S08]  /*6990*/  DFMA R4, R4, R10, R6 ;  /* 0x0000000a0404722b */ /* 0x020fd00000000006 */
[----:B------:R-:W-:-:S11]  /*69a0*/  DFMA R28, R4, R22, R28 ;  /* 0x00000016041c722b */ /* 0x000fd6000000001c */
.L_x_66:
[----:B------:R-:W-:-:S09]  /*69b0*/  ULOP3.LUT UP0, URZ, UR8, 0x2, URZ, 0xc0, !UPT ;  /* 0x0000000208ff7892 */ /* 0x000fd2000f80c0ff */
[----:B------:R-:W-:Y:S05]  /*69c0*/  BRA.U UP0, `(.L_x_35) ;  /* 0x0000000900107547 */ /* 0x000fea000b800000 */
[----:B------:R-:W0:Y:S02]  /*69d0*/  LDCU.64 UR6, c[0x0][0x388] ;  /* 0x00007100ff0677ac */ /* 0x000e240008000a00 */
[----:B0-----:R-:W-:-:S06]  /*69e0*/  UIMAD.WIDE.U32 UR6, UR4, 0x8, UR6 ;  /* 0x00000008040678a5 */ /* 0x001fcc000f8e0006 */
[----:B------:R-:W-:Y:S01]  /*69f0*/  MOV R10, UR6 ;  /* 0x00000006000a7c02 */ /* 0x000fe20008000f00 */
[----:B------:R-:W-:-:S05]  /*6a00*/  IMAD.U32 R11, RZ, RZ, UR7 ;  /* 0x00000007ff0b7e24 */ /* 0x000fca000f8e00ff */
[----:B------:R-:W2:Y:S04]  /*6a10*/  LDG.E.64 R18, desc[UR12][R10.64+0x8] ;  /* 0x0000080c0a127981 */ /* 0x000ea8000c1e1b00 */
[----:B------:R-:W2:Y:S04]  /*6a20*/  LDG.E.64 R20, desc[UR12][R10.64] ;  /* 0x0000000c0a147981 */ /* 0x000ea8000c1e1b00 */
[----:B------:R-:W3:Y:S01]  /*6a30*/  LDG.E.64 R2, desc[UR12][R10.64+0x10] ;  /* 0x0000100c0a027981 */ /* 0x000ee2000c1e1b00 */
[----:B------:R-:W0:Y:S01]  /*6a40*/  MUFU.RCP64H R5, 6 ;  /* 0x4018000000057908 */ /* 0x000e220000001800 */
[----:B------:R-:W-:Y:S01]  /*6a50*/  IMAD.MOV.U32 R6, RZ, RZ, 0x0 ;  /* 0x00000000ff067424 */ /* 0x000fe200078e00ff */
[----:B------:R-:W-:Y:S01]  /*6a60*/  MOV R4, 0x1 ;  /* 0x0000000100047802 */ /* 0x000fe20000000f00 */
        /* <DEDUP_REMOVED lines=17> */
[----:B------:R-:W-:Y:S01]  /*6b80*/  MOV R15, 0x40180000 ;  /* 0x40180000000f7802 */ /* 0x000fe20000000f00 */
[----:B------:R-:W-:Y:S01]  /*6b90*/  IMAD.MOV.U32 R9, RZ, RZ, R3 ;  /* 0x000000ffff097224 */ /* 0x000fe200078e0003 */
[----:B------:R-:W-:Y:S01]  /*6ba0*/  MOV R8, 0x6bd0 ;  /* 0x00006bd000087802 */ /* 0x000fe20000000f00 */
[----:B------:R-:W-:-:S07]  /*6bb0*/  IMAD.MOV.U32 R14, RZ, RZ, RZ ;  /* 0x000000ffff0e7224 */ /* 0x000fce00078e00ff */
[----:B------:R-:W-:Y:S05]  /*6bc0*/  CALL.REL.NOINC `($__internal_0_$__cuda_sm20_div_rn_f64_full) ;  /* 0x0000001400007944 */ /* 0x000fea0003c00000 */
[----:B------:R-:W-:Y:S02]  /*6bd0*/  IMAD.MOV.U32 R22, RZ, RZ, R10 ;  /* 0x000000ffff167224 */ /* 0x000fe400078e000a */
[----:B------:R-:W-:-:S07]  /*6be0*/  IMAD.MOV.U32 R23, RZ, RZ, R9 ;  /* 0x000000ffff177224 */ /* 0x000fce00078e0009 */
.L_x_81:
        /* <DEDUP_REMOVED lines=23> */
.L_x_82:
        /* <DEDUP_REMOVED lines=26> */
.L_x_84:
[----:B------:R-:W-:Y:S05]  /*6f00*/  BSYNC.RECONVERGENT B1 ;  /* 0x0000000000017941 */ /* 0x000fea0003800200 */
.L_x_83:
        /* <DEDUP_REMOVED lines=18> */
[----:B------:R-:W-:-:S07]  /*7030*/  IMAD.MOV.U32 R15, RZ, RZ, R19 ;  /* 0x000000ffff0f7224 */ /* 0x000fce00078e0013 */
[----:B-----5:R-:W-:Y:S05]  /*7040*/  CALL.REL.NOINC `($__internal_0_$__cuda_sm20_div_rn_f64_full) ;  /* 0x0000000c00e07944 */ /* 0x020fea0003c00000 */
[----:B------:R-:W-:-:S07]  /*7050*/  IMAD.MOV.U32 R8, RZ, RZ, R10 ;  /* 0x000000ffff087224 */ /* 0x000fce00078e000a */
.L_x_86:
[----:B------:R-:W-:Y:S05]  /*7060*/  BSYNC.RECONVERGENT B1 ;  /* 0x0000000000017941 */ /* 0x000fea0003800200 */
.L_x_85:
[----:B------:R-:W5:Y:S01]  /*7070*/  LDL.64 R2, [UR4+0x10] ;  /* 0x00001004ff027983 */ /* 0x000f620008100a00 */
[----:B------:R-:W0:Y:S01]  /*7080*/  MUFU.RCP64H R11, R19 ;  /* 0x00000013000b7308 */ /* 0x000e220000001800 */
[----:B------:R-:W-:Y:S01]  /*7090*/  MOV R10, 0x1 ;  /* 0x00000001000a7802 */ /* 0x000fe20000000f00 */
[----:B-----5:R-:W-:Y:S01]  /*70a0*/  DFMA R4, R6, R4, R8 ;  /* 0x000000040604722b */ /* 0x020fe20000000008 */
[----:B------:R-:W-:-:S04]  /*70b0*/  FSETP.GEU.AND P1, PT, |R21|, 6.5827683646048100446e-37, PT ;  /* 0x036000001500780b */ /* 0x000fc80003f2e200 */
        /* <DEDUP_REMOVED lines=18> */
.L_x_87:
[----:B------:R-:W-:-:S08]  /*71e0*/  DADD R10, -R10, 2 ;  /* 0x400000000a0a7429 */ /* 0x000fd00000000100 */
[----:B------:R-:W-:-:S08]  /*71f0*/  DFMA R2, R2, R10, R4 ;  /* 0x0000000a0202722b */ /* 0x000fd00000000004 */
[----:B------:R-:W-:-:S11]  /*7200*/  DFMA R28, R2, R22, R28 ;  /* 0x00000016021c722b */ /* 0x000fd6000000001c */
.L_x_35:
[----:B------:R-:W-:Y:S01]  /*7210*/  DFMA R32, R32, R28, R34 ;  /* 0x0000001c2020722b */ /* 0x000fe20000000022 */
[----:B------:R-:W-:Y:S01]  /*7220*/  BSSY.RECONVERGENT B0, `(.L_x_88) ;  /* 0x0000053000007945 */ /* 0x000fe20003800200 */
[----:B------:R-:W-:-:S08]  /*7230*/  IMAD.MOV.U32 R14, RZ, RZ, -0x3ff ;  /* 0xfffffc01ff0e7424 */ /* 0x000fd000078e00ff */
[----:B------:R-:W-:Y:S01]  /*7240*/  ISETP.GT.AND P0, PT, R33, 0xfffff, PT ;  /* 0x000fffff2100780c */ /* 0x000fe20003f04270 */
[----:B------:R-:W-:Y:S02]  /*7250*/  IMAD.MOV.U32 R2, RZ, RZ, R32 ;  /* 0x000000ffff027224 */ /* 0x000fe400078e0020 */
[----:B------:R-:W-:-:S10]  /*7260*/  IMAD.MOV.U32 R3, RZ, RZ, R33 ;  /* 0x000000ffff037224 */ /* 0x000fd400078e0021 */
[----:B------:R-:W-:Y:S01]  /*7270*/  @!P0 DMUL R2, R2, 1.80143985094819840000e+16 ;  /* 0x4350000002028828 */ /* 0x000fe20000000000 */
[----:B------:R-:W-:-:S09]  /*7280*/  @!P0 IMAD.MOV.U32 R14, RZ, RZ, -0x435 ;  /* 0xfffffbcbff0e8424 */ /* 0x000fd200078e00ff */
[----:B------:R-:W-:Y:S02]  /*7290*/  @!P0 MOV R33, R3 ;  /* 0x0000000300218202 */ /* 0x000fe40000000f00 */
[----:B------:R-:W-:-:S03]  /*72a0*/  @!P0 MOV R32, R2 ;  /* 0x0000000200208202 */ /* 0x000fc60000000f00 */
[----:B------:R-:W-:-:S05]  /*72b0*/  VIADD R4, R33, 0xffffffff ;  /* 0xffffffff21047836 */ /* 0x000fca0000000000 */
[----:B------:R-:W-:-:S13]  /*72c0*/  ISETP.GT.U32.AND P1, PT, R4, 0x7feffffe, PT ;  /* 0x7feffffe0400780c */ /* 0x000fda0003f24070 */
[----:B------:R-:W-:Y:S05]  /*72d0*/  @P1 BRA `(.L_x_89) ;  /* 0x0000000400041947 */ /* 0x000fea0003800000 */
[----:B------:R-:W-:Y:S01]  /*72e0*/  LOP3.LUT R2, R33, 0xfffff, RZ, 0xc0, !PT ;  /* 0x000fffff21027812 */ /* 0x000fe200078ec0ff */
[----:B------:R-:W-:Y:S01]  /*72f0*/  IMAD.MOV.U32 R12, RZ, RZ, -0x748574fc ;  /* 0x8b7a8b04ff0c7424 */ /* 0x000fe200078e00ff */
[----:B------:R-:W-:Y:S01]  /*7300*/  MOV R4, RZ ;  /* 0x000000ff00047202 */ /* 0x000fe20000000f00 */
[----:B------:R-:W-:Y:S01]  /*7310*/  IMAD.MOV.U32 R13, RZ, RZ, 0x3ed0ee25 ;  /* 0x3ed0ee25ff0d7424 */ /* 0x000fe200078e00ff */
[----:B------:R-:W-:Y:S01]  /*7320*/  LOP3.LUT R3, R2, 0x3ff00000, RZ, 0xfc, !PT ;  /* 0x3ff0000002037812 */ /* 0x000fe200078efcff */
[----:B------:R-:W-:Y:S01]  /*7330*/  IMAD.MOV.U32 R2, RZ, RZ, R32 ;  /* 0x000000ffff027224 */ /* 0x000fe200078e0020 */
[----:B------:R-:W-:Y:S01]  /*7340*/  UMOV UR4, 0x3ae80f1e ;  /* 0x3ae80f1e00047882 */ /* 0x000fe20000000000 */
[----:B------:R-:W-:Y:S01]  /*7350*/  UMOV UR5, 0x3eb1380b ;  /* 0x3eb1380b00057882 */ /* 0x000fe20000000000 */
[----:B------:R-:W-:Y:S01]  /*7360*/  ISETP.GE.U32.AND P0, PT, R3, 0x3ff6a09f, PT ;  /* 0x3ff6a09f0300780c */ /* 0x000fe20003f06070 */
[----:B------:R-:W-:Y:S01]  /*7370*/  UMOV UR6, 0x80000000 ;  /* 0x8000000000067882 */ /* 0x000fe20000000000 */
[----:B------:R-:W-:Y:S01]  /*7380*/  LEA.HI R14, R33, R14, RZ, 0xc ;  /* 0x0000000e210e7211 */ /* 0x000fe200078f60ff */
[----:B------:R-:W-:Y:S01]  /*7390*/  UMOV UR7, 0x43300000 ;  /* 0x4330000000077882 */ /* 0x000fe20000000000 */
[----:B------:R-:W-:-:S09]  /*73a0*/  MOV R15, 0x43300000 ;  /* 0x43300000000f7802 */ /* 0x000fd20000000f00 */
[----:B------:R-:W-:Y:S02]  /*73b0*/  @P0 VIADD R5, R3, 0xfff00000 ;  /* 0xfff0000003050836 */ /* 0x000fe40000000000 */
[----:B------:R-:W-:Y:S02]  /*73c0*/  @P0 VIADD R14, R14, 0x1 ;  /* 0x000000010e0e0836 */ /* 0x000fe40000000000 */
[----:B------:R-:W-:-:S03]  /*73d0*/  @P0 IMAD.MOV.U32 R3, RZ, RZ, R5 ;  /* 0x000000ffff030224 */ /* 0x000fc600078e0005 */
[----:B------:R-:W-:-:S03]  /*73e0*/  LOP3.LUT R14, R14, 0x80000000, RZ, 0x3c, !PT ;  /* 0x800000000e0e7812 */ /* 0x000fc600078e3cff */
[C---:B------:R-:W-:Y:S02]  /*73f0*/  DADD R10, R2.reuse, 1 ;  /* 0x3ff00000020a7429 */ /* 0x040fe40000000000 */
[----:B------:R-:W-:Y:S02]  /*7400*/  DADD R8, R2, -1 ;  /* 0xbff0000002087429 */ /* 0x000fe40000000000 */
[----:B------:R-:W-:Y:S01]  /*7410*/  DADD R14, R14, -UR6 ;  /* 0x800000060e0e7e29 */ /* 0x000fe20008000000 */
[----:B------:R-:W-:Y:S01]  /*7420*/  UMOV UR6, 0xfefa39ef ;  /* 0xfefa39ef00067882 */ /* 0x000fe20000000000 */
[----:B------:R-:W0:Y:S01]  /*7430*/  MUFU.RCP64H R5, R11 ;  /* 0x0000000b00057308 */ /* 0x000e220000001800 */
[----:B------:R-:W-:Y:S01]  /*7440*/  UMOV UR7, 0x3fe62e42 ;  /* 0x3fe62e4200077882 */ /* 0x000fe20000000000 */
[----:B0-----:R-:W-:-:S08]  /*7450*/  DFMA R6, -R10, R4, 1 ;  /* 0x3ff000000a06742b */ /* 0x001fd00000000104 */
[----:B------:R-:W-:-:S08]  /*7460*/  DFMA R6, R6, R6, R6 ;  /* 0x000000060606722b */ /* 0x000fd00000000006 */
[----:B------:R-:W-:-:S08]  /*7470*/  DFMA R4, R4, R6, R4 ;  /* 0x000000060404722b */ /* 0x000fd00000000004 */
[----:B------:R-:W-:-:S08]  /*7480*/  DMUL R2, R8, R4 ;  /* 0x0000000408027228 */ /* 0x000fd00000000000 */
[----:B------:R-:W-:-:S08]  /*7490*/  DFMA R2, R8, R4, R2 ;  /* 0x000000040802722b */ /* 0x000fd00000000002 */
[----:B------:R-:W-:-:S08]  /*74a0*/  DMUL R6, R2, R2 ;  /* 0x0000000202067228 */ /* 0x000fd00000000000 */
[----:B------:R-:W-:Y:S01]  /*74b0*/  DFMA R10, R6, UR4, R12 ;  /* 0x00000004060a7c2b */ /* 0x000fe2000800000c */
[----:B------:R-:W-:Y:S01]  /*74c0*/  UMOV UR4, 0x9f02676f ;  /* 0x9f02676f00047882 */ /* 0x000fe20000000000 */
[----:B------:R-:W-:Y:S01]  /*74d0*/  UMOV UR5, 0x3ef3b266 ;  /* 0x3ef3b26600057882 */ /* 0x000fe20000000000 */
[----:B------:R-:W-:-:S05]  /*74e0*/  DADD R12, R8, -R2 ;  /* 0x00000000080c7229 */ /* 0x000fca0000000802 */
[----:B------:R-:W-:Y:S01]  /*74f0*/  DFMA R10, R6, R10, UR4 ;  /* 0x00000004060a7e2b */ /* 0x000fe2000800000a */
[----:B------:R-:W-:Y:S01]  /*7500*/  UMOV UR4, 0xa9ab0956 ;  /* 0xa9ab095600047882 */ /* 0x000fe20000000000 */
[----:B------:R-:W-:Y:S01]  /*7510*/  UMOV UR5, 0x3f1745cb ;  /* 0x3f1745cb00057882 */ /* 0x000fe20000000000 */
[----:B------:R-:W-:-:S05]  /*7520*/  DADD R12, R12, R12 ;  /* 0x000000000c0c7229 */ /* 0x000fca000000000c */
[----:B------:R-:W-:Y:S01]  /*7530*/  DFMA R10, R6, R10, UR4 ;  /* 0x00000004060a7e2b */ /* 0x000fe2000800000a */
[----:B------:R-:W-:Y:S01]  /*7540*/  UMOV UR4, 0x2d1b5154 ;  /* 0x2d1b515400047882 */ /* 0x000fe20000000000 */
[----:B------:R-:W-:Y:S01]  /*7550*/  UMOV UR5, 0x3f3c71c7 ;  /* 0x3f3c71c700057882 */ /* 0x000fe20000000000 */
[----:B------:R-:W-:Y:S02]  /*7560*/  DFMA R12, R8, -R2, R12 ;  /* 0x80000002080c722b */ /* 0x000fe4000000000c */
[----:B------:R-:W-:-:S03]  /*7570*/  DFMA R8, R14, UR6, R2 ;  /* 0x000000060e087c2b */ /* 0x000fc60008000002 */
[----:B------:R-:W-:Y:S01]  /*7580*/  DFMA R10, R6, R10, UR4 ;  /* 0x00000004060a7e2b */ /* 0x000fe2000800000a */
[----:B------:R-:W-:Y:S01]  /*7590*/  UMOV UR4, 0x923be72d ;  /* 0x923be72d00047882 */ /* 0x000fe20000000000 */
[----:B------:R-:W-:Y:S01]  /*75a0*/  UMOV UR5, 0x3f624924 ;  /* 0x3f62492400057882 */ /* 0x000fe20000000000 */
[----:B------:R-:W-:-:S05]  /*75b0*/  DMUL R12, R4, R12 ;  /* 0x0000000c040c7228 */ /* 0x000fca0000000000 */
        /* <DEDUP_REMOVED lines=8> */
[----:B------:R-:W-:Y:S02]  /*7640*/  UMOV UR5, 0x3fe62e42 ;  /* 0x3fe62e4200057882 */ /* 0x000fe40000000000 */
[----:B------:R-:W-:Y:S01]  /*7650*/  DFMA R16, R14, -UR4, R8 ;  /* 0x800000040e107c2b */ /* 0x000fe20008000008 */
[----:B------:R-:W-:Y:S01]  /*7660*/  UMOV UR4, 0x3b39803f ;  /* 0x3b39803f00047882 */ /* 0x000fe20000000000 */
[----:B------:R-:W-:Y:S02]  /*7670*/  UMOV UR5, 0x3c7abc9e ;  /* 0x3c7abc9e00057882 */ /* 0x000fe40000000000 */
[----:B------:R-:W-:-:S04]  /*7680*/  DMUL R10, R6, R10 ;  /* 0x0000000a060a7228 */ /* 0x000fc80000000000 */
[----:B------:R-:W-:-:S04]  /*7690*/  DADD R16, -R2, R16 ;  /* 0x0000000002107229 */ /* 0x000fc80000000110 */
[----:B------:R-:W-:-:S08]  /*76a0*/  DFMA R10, R2, R10, R12 ;  /* 0x0000000a020a722b */ /* 0x000fd0000000000c */
[----:B------:R-:W-:-:S08]  /*76b0*/  DADD R10, R10, -R16 ;  /* 0x000000000a0a7229 */ /* 0x000fd00000000810 */
[----:B------:R-:W-:-:S08]  /*76c0*/  DFMA R10, R14, UR4, R10 ;  /* 0x000000040e0a7c2b */ /* 0x000fd0000800000a */
[----:B------:R-:W-:Y:S01]  /*76d0*/  DADD R4, R8, R10 ;  /* 0x0000000008047229 */ /* 0x000fe2000000000a */
[----:B------:R-:W-:Y:S10]  /*76e0*/  BRA `(.L_x_90) ;  /* 0x0000000000187947 */ /* 0x000ff40003800000 */
.L_x_89:
[----:B------:R-:W-:Y:S01]  /*76f0*/  IMAD.MOV.U32 R4, RZ, RZ, 0x0 ;  /* 0x00000000ff047424 */ /* 0x000fe200078e00ff */
[----:B------:R-:W-:Y:S01]  /*7700*/  LOP3.LUT P0, RZ, R3, 0x7fffffff, RZ, 0xc0, !PT ;  /* 0x7fffffff03ff7812 */ /* 0x000fe2000780c0ff */
[----:B------:R-:W-:-:S06]  /*7710*/  IMAD.MOV.U32 R5, RZ, RZ, 0x7ff00000 ;  /* 0x7ff00000ff057424 */ /* 0x000fcc00078e00ff */
[----:B------:R-:W-:-:S10]  /*7720*/  DFMA R4, R2, R4, +INF ;  /* 0x7ff000000204742b */ /* 0x000fd40000000004 */
[----:B------:R-:W-:Y:S02]  /*7730*/  FSEL R4, R4, RZ, P0 ;  /* 0x000000ff04047208 */ /* 0x000fe40000000000 */
[----:B------:R-:W-:-:S07]  /*7740*/  FSEL R5, R5, -QNAN , P0 ;  /* 0xfff0000005057808 */ /* 0x000fce0000000000 */
.L_x_90:
[----:B------:R-:W-:Y:S05]  /*7750*/  BSYNC.RECONVERGENT B0 ;  /* 0x0000000000007941 */ /* 0x000fea0003800200 */
.L_x_88:
[----:B------:R-:W0:Y:S01]  /*7760*/  MUFU.RCP64H R3, 1.7853975296020507812 ;  /* 0x3ffc90fd00037908 */ /* 0x000e220000001800 */
[----:B------:R-:W-:Y:S01]  /*7770*/  IMAD.MOV.U32 R6, RZ, RZ, -0x55dde974 ;  /* 0xaa22168cff067424 */ /* 0x000fe200078e00ff */
[----:B------:R-:W-:Y:S01]  /*7780*/  MOV R7, 0x3ffc90fd ;  /* 0x3ffc90fd00077802 */ /* 0x000fe20000000f00 */
[----:B------:R-:W-:Y:S01]  /*7790*/  IMAD.MOV.U32 R2, RZ, RZ, RZ ;  /* 0x000000ffff027224 */ /* 0x000fe200078e00ff */
[----:B------:R-:W-:Y:S01]  /*77a0*/  UMOV UR4, 0xaeef4ba0 ;  /* 0xaeef4ba000047882 */ /* 0x000fe20000000000 */
[----:B------:R-:W-:Y:S01]  /*77b0*/  UMOV UR5, 0x3fcb7812 ;  /* 0x3fcb781200057882 */ /* 0x000fe20000000000 */
[----:B------:R-:W-:Y:S01]  /*77c0*/  UMOV UR10, 0x3ae80f1e ;  /* 0x3ae80f1e000a7882 */ /* 0x000fe20000000000 */
[----:B------:R-:W-:Y:S01]  /*77d0*/  UMOV UR11, 0x3eb1380b ;  /* 0x3eb1380b000b7882 */ /* 0x000fe20000000000 */
[----:B------:R-:W-:Y:S01]  /*77e0*/  UMOV UR16, 0x9f02676f ;  /* 0x9f02676f00107882 */ /* 0x000fe20000000000 */
[----:B------:R-:W-:Y:S01]  /*77f0*/  UMOV UR17, 0x3ef3b266 ;  /* 0x3ef3b26600117882 */ /* 0x000fe20000000000 */
[----:B------:R-:W1:Y:S01]  /*7800*/  LDCU UR6, c[0x0][0x3b4] ;  /* 0x00007680ff0677ac */ /* 0x000e620008000800 */
[----:B------:R-:W-:Y:S01]  /*7810*/  UMOV UR18, 0xa9ab0956 ;  /* 0xa9ab095600127882 */ /* 0x000fe20000000000 */
[----:B------:R-:W-:Y:S01]  /*7820*/  UMOV UR19, 0x3f1745cb ;  /* 0x3f1745cb00137882 */ /* 0x000fe20000000000 */
[----:B------:R-:W-:Y:S01]  /*7830*/  UMOV UR20, 0x2d1b5154 ;  /* 0x2d1b515400147882 */ /* 0x000fe20000000000 */
[----:B0-----:R-:W-:Y:S01]  /*7840*/  DFMA R6, R2, -R6, 1 ;  /* 0x3ff000000206742b */ /* 0x001fe20000000806 */
[----:B------:R-:W-:Y:S01]  /*7850*/  UMOV UR21, 0x3f3c71c7 ;  /* 0x3f3c71c700157882 */ /* 0x000fe20000000000 */
[----:B------:R-:W-:Y:S01]  /*7860*/  UMOV UR22, 0x923be72d ;  /* 0x923be72d00167882 */ /* 0x000fe20000000000 */
[----:B------:R-:W-:Y:S01]  /*7870*/  UMOV UR23, 0x3f624924 ;  /* 0x3f62492400177882 */ /* 0x000fe20000000000 */
[----:B------:R-:W-:Y:S01]  /*7880*/  UMOV UR24, 0x9999a3c4 ;  /* 0x9999a3c400187882 */ /* 0x000fe20000000000 */
[----:B------:R-:W-:Y:S01]  /*7890*/  UMOV UR25, 0x3f899999 ;  /* 0x3f89999900197882 */ /* 0x000fe20000000000 */
[----:B------:R-:W-:Y:S01]  /*78a0*/  UMOV UR26, 0x55555554 ;  /* 0x55555554001a7882 */ /* 0x000fe20000000000 */
[----:B------:R-:W-:Y:S01]  /*78b0*/  UMOV UR27, 0x3fb55555 ;  /* 0x3fb55555001b7882 */ /* 0x000fe20000000000 */
[----:B------:R-:W-:Y:S01]  /*78c0*/  DFMA R6, R6, R6, R6 ;  /* 0x000000060606722b */ /* 0x000fe20000000006 */
[----:B------:R-:W-:Y:S01]  /*78d0*/  UMOV UR8, 0x0 ;  /* 0x0000000000087882 */ /* 0x000fe20000000000 */
[----:B------:R-:W-:Y:S01]  /*78e0*/  UMOV UR9, 0x40080000 ;  /* 0x4008000000097882 */ /* 0x000fe20000000000 */
[----:B-1----:R-:W-:-:S05]  /*78f0*/  UISETP.GT.AND UP0, UPT, UR6, 0xfffff, UPT ;  /* 0x000fffff0600788c */ /* 0x002fca000bf04270 */
[----:B------:R-:W-:Y:S01]  /*7900*/  DFMA R12, R2, R6, R2 ;  /* 0x00000006020c722b */ /* 0x000fe20000000002 */
[----:B------:R-:W-:Y:S01]  /*7910*/  PLOP3.LUT P0, PT, PT, PT, UP0, 0x80, 0x8 ;  /* 0x000000000008781c */ /* 0x000fe20003f0f008 */
[----:B------:R-:W-:Y:S02]  /*7920*/  IMAD.MOV.U32 R2, RZ, RZ, -0x748574fc ;  /* 0x8b7a8b04ff027424 */ /* 0x000fe400078e00ff */
[----:B------:R-:W-:Y:S02]  /*7930*/  IMAD.MOV.U32 R3, RZ, RZ, 0x3ed0ee25 ;  /* 0x3ed0ee25ff037424 */ /* 0x000fe400078e00ff */
[----:B------:R-:W0:Y:S02]  /*7940*/  @!UP0 LDCU.64 UR6, c[0x0][0x3b0] ;  /* 0x00007600ff0687ac */ /* 0x000e240008000a00 */
[----:B------:R-:W-:-:S08]  /*7950*/  DMUL R10, R12, -UR4 ;  /* 0x800000040c0a7c28 */ /* 0x000fd00008000000 */
[----:B------:R-:W-:-:S08]  /*7960*/  DFMA R10, R12, -UR4, R10 ;  /* 0x800000040c0a7c2b */ /* 0x000fd0000800000a */
[C---:B------:R-:W-:Y:S02]  /*7970*/  DMUL R14, R10.reuse, R10 ;  /* 0x0000000a0a0e7228 */ /* 0x040fe40000000000 */
[----:B------:R-:W-:-:S06]  /*7980*/  DADD R8, -R10, -UR4 ;  /* 0x800000040a087e29 */ /* 0x000fcc0008000100 */
[----:B------:R-:W-:Y:S02]  /*7990*/  DFMA R6, R14, UR10, R2 ;  /* 0x0000000a0e067c2b */ /* 0x000fe40008000002 */
[----:B------:R-:W-:-:S06]  /*79a0*/  DADD R16, R8, R8 ;  /* 0x0000000008107229 */ /* 0x000fcc0000000008 */
[----:B------:R-:W-:Y:S02]  /*79b0*/  DFMA R6, R14, R6, UR16 ;  /* 0x000000100e067e2b */ /* 0x000fe40008000006 */
[----:B------:R-:W-:-:S06]  /*79c0*/  DFMA R18, -R10, -UR4, R16 ;  /* 0x800000040a127c2b */ /* 0x000fcc0008000110 */
[----:B------:R-:W-:Y:S02]  /*79d0*/  DFMA R6, R14, R6, UR18 ;  /* 0x000000120e067e2b */ /* 0x000fe40008000006 */
[----:B------:R-:W-:-:S06]  /*79e0*/  DMUL R18, R12, R18 ;  /* 0x000000120c127228 */ /* 0x000fcc0000000000 */
[----:B------:R-:W-:-:S08]  /*79f0*/  DFMA R6, R14, R6, UR20 ;  /* 0x000000140e067e2b */ /* 0x000fd00008000006 */
[----:B------:R-:W-:-:S08]  /*7a00*/  DFMA R6, R14, R6, UR22 ;  /* 0x000000160e067e2b */ /* 0x000fd00008000006 */
[----:B------:R-:W-:Y:S01]  /*7a10*/  DFMA R8, R14, R6, UR24 ;  /* 0x000000180e087e2b */ /* 0x000fe20008000006 */
[----:B------:R-:W-:Y:S01]  /*7a20*/  MOV R6, 0xfefa39ef ;  /* 0xfefa39ef00067802 */ /* 0x000fe20000000f00 */
[----:B------:R-:W-:-:S06]  /*7a30*/  IMAD.MOV.U32 R7, RZ, RZ, 0x3fe62e42 ;  /* 0x3fe62e42ff077424 */ /* 0x000fcc00078e00ff */
[----:B------:R-:W-:Y:S02]  /*7a40*/  DFMA R16, R14, R8, UR26 ;  /* 0x0000001a0e107e2b */ /* 0x000fe40008000008 */
[----:B------:R-:W-:Y:S01]  /*7a50*/  DFMA R20, R6, UR8, R10 ;  /* 0x0000000806147c2b */ /* 0x000fe2000800000a */
[----:B------:R-:W-:Y:S02]  /*7a60*/  IMAD.MOV.U32 R8, RZ, RZ, -0x105c611 ;  /* 0xfefa39efff087424 */ /* 0x000fe400078e00ff */
[----:B------:R-:W-:-:S03]  /*7a70*/  IMAD.MOV.U32 R9, RZ, RZ, 0x3fe62e42 ;  /* 0x3fe62e42ff097424 */ /* 0x000fc600078e00ff */
[----:B------:R-:W-:Y:S01]  /*7a80*/  DMUL R16, R14, R16 ;  /* 0x000000100e107228 */ /* 0x000fe20000000000 */
[----:B0-----:R-:W-:Y:S01]  /*7a90*/  MOV R14, UR6 ;  /* 0x00000006000e7c02 */ /* 0x001fe20008000f00 */
[----:B------:R-:W-:Y:S01]  /*7aa0*/  IMAD.U32 R15, RZ, RZ, UR7 ;  /* 0x00000007ff0f7e24 */ /* 0x000fe2000f8e00ff */
[----:B------:R-:W-:Y:S01]  /*7ab0*/  DFMA R12, -R8, 3, R20 ;  /* 0x40080000080c782b */ /* 0x000fe20000000114 */
[----:B------:R-:W0:Y:S04]  /*7ac0*/  LDCU.64 UR6, c[0x0][0x3b0] ;  /* 0x00007600ff0677ac */ /* 0x000e280008000a00 */
[----:B------:R-:W-:Y:S02]  /*7ad0*/  DFMA R16, R10, R16, R18 ;  /* 0x000000100a10722b */ /* 0x000fe40000000012 */
[----:B------:R-:W-:-:S02]  /*7ae0*/  @!P0 DMUL R14, R14, 1.80143985094819840000e+16 ;  /* 0x435000000e0e8828 */ /* 0x000fc40000000000 */
[----:B------:R-:W-:Y:S01]  /*7af0*/  DADD R12, -R10, R12 ;  /* 0x000000000a0c7229 */ /* 0x000fe2000000010c */
[----:B------:R-:W-:Y:S02]  /*7b00*/  IMAD.MOV.U32 R10, RZ, RZ, 0x3b39803f ;  /* 0x3b39803fff0a7424 */ /* 0x000fe400078e00ff */
[----:B------:R-:W-:-:S05]  /*7b10*/  IMAD.MOV.U32 R11, RZ, RZ, 0x3c7abc9e ;  /* 0x3c7abc9eff0b7424 */ /* 0x000fca00078e00ff */
[----:B------:R-:W-:Y:S01]  /*7b20*/  @!P0 R2UR UR5, R15 ;  /* 0x000000000f0582ca */ /* 0x000fe200000e0000 */
[----:B------:R-:W-:Y:S01]  /*7b30*/  DADD R12, R16, -R12 ;  /* 0x00000000100c7229 */ /* 0x000fe2000000080c */
[----:B------:R-:W-:-:S07]  /*7b40*/  @!P0 R2UR UR4, R14 ;  /* 0x000000000e0482ca */ /* 0x000fce00000e0000 */
[----:B------:R-:W-:-:S04]  /*7b50*/  DFMA R12, R10, UR8, R12 ;  /* 0x000000080a0c7c2b */ /* 0x000fc8000800000c */
[----:B0-----:R-:W-:Y:S01]  /*7b60*/  @!UP0 UMOV UR7, UR5 ;  /* 0x0000000500078c82 */ /* 0x001fe20008000000 */
[----:B------:R-:W-:Y:S01]  /*7b70*/  @!UP0 UMOV UR15, UR5 ;  /* 0x00000005000f8c82 */ /* 0x000fe20008000000 */
[----:B------:R-:W-:Y:S02]  /*7b80*/  UIADD3 UR8, UPT, UPT, UR7, -0x1, URZ ;  /* 0xffffffff07087890 */ /* 0x000fe4000fffe0ff */
[----:B------:R-:W-:Y:S01]  /*7b90*/  DADD R12, R20, R12 ;  /* 0x00000000140c7229 */ /* 0x000fe2000000000c */
[----:B------:R-:W-:Y:S01]  /*7ba0*/  @!UP0 UMOV UR14, UR4 ;  /* 0x00000004000e8c82 */ /* 0x000fe20008000000 */
[----:B------:R-:W-:Y:S01]  /*7bb0*/  UISETP.GT.U32.AND UP1, UPT, UR8, 0x7feffffe, UPT ;  /* 0x7feffffe0800788c */ /* 0x000fe2000bf24070 */
[----:B------:R-:W-:Y:S02]  /*7bc0*/  @!UP0 UMOV UR6, UR4 ;  /* 0x0000000400068c82 */ /* 0x000fe40008000000 */
[----:B------:R-:W-:Y:S01]  /*7bd0*/  UMOV UR8, 0xfffffc01 ;  /* 0xfffffc0100087882 */ /* 0x000fe20000000000 */
[----:B------:R-:W-:-:S02]  /*7be0*/  @!UP0 UMOV UR8, 0xfffffbcb ;  /* 0xfffffbcb00088882 */ /* 0x000fc40000000000 */
[----:B------:R-:W-:-:S03]  /*7bf0*/  DFMA R4, R12, -0.5, R4 ;  /* 0xbfe000000c04782b */ /* 0x000fc60000000004 */
[----:B------:R-:W-:Y:S08]  /*7c00*/  BRA.U UP1, `(.L_x_91) ;  /* 0x0000000101b87547 */ /* 0x000ff0000b800000 */
[----:B------:R-:W-:Y:S01]  /*7c10*/  ULOP3.LUT UR4, UR7, 0xfffff, URZ, 0xc0, !UPT ;  /* 0x000fffff07047892 */ /* 0x000fe2000f8ec0ff */
[----:B------:R-:W-:Y:S01]  /*7c20*/  IMAD.MOV.U32 R16, RZ, RZ, RZ ;  /* 0x000000ffff107224 */ /* 0x000fe200078e00ff */
[----:B------:R-:W-:Y:S01]  /*7c30*/  ULEA.HI UR7, UR7, UR8, URZ, 0xc ;  /* 0x0000000807077291 */ /* 0x000fe2000f8f60ff */
[----:B------:R-:W-:Y:S01]  /*7c40*/  MOV R25, 0x43300000 ;  /* 0x4330000000197802 */ /* 0x000fe20000000f00 */
[----:B------:R-:W-:-:S03]  /*7c50*/  ULOP3.LUT UR5, UR4, 0x3ff00000, URZ, 0xfc, !UPT ;  /* 0x3ff0000004057892 */ /* 0x000fc6000f8efcff */
[----:B------:R-:W-:Y:S01]  /*7c60*/  UMOV UR4, UR6 ;  /* 0x0000000600047c82 */ /* 0x000fe20008000000 */
[----:B------:R-:W-:Y:S01]  /*7c70*/  UISETP.GE.U32.AND UP0, UPT, UR5, 0x3ff6a09f, UPT ;  /* 0x3ff6a09f0500788c */ /* 0x000fe2000bf06070 */
[----:B------:R-:W-:Y:S01]  /*7c80*/  MOV R18, UR4 ;  /* 0x0000000400127c02 */ /* 0x000fe20008000f00 */
[----:B------:R-:W-:-:S09]  /*7c90*/  UMOV UR4, 0x80000000 ;  /* 0x8000000000047882 */ /* 0x000fd20000000000 */
[----:B------:R-:W-:Y:S02]  /*7ca0*/  @UP0 UIADD3 UR6, UPT, UPT, UR5, -0x100000, URZ ;  /* 0xfff0000005060890 */ /* 0x000fe4000fffe0ff */
[----:B------:R-:W-:-:S04]  /*7cb0*/  @UP0 UIADD3 UR7, UPT, UPT, UR7, 0x1, URZ ;  /* 0x0000000107070890 */ /* 0x000fc8000fffe0ff */
[----:B------:R-:W-:Y:S01]  /*7cc0*/  ULOP3.LUT UR7, UR7, 0x80000000, URZ, 0x3c, !UPT ;  /* 0x8000000007077892 */ /* 0x000fe2000f8e3cff */
[----:B------:R-:W-:Y:S02]  /*7cd0*/  @UP0 UMOV UR5, UR6 ;  /* 0x0000000600050c82 */ /* 0x000fe40008000000 */
[----:B------:R-:W-:Y:S01]  /*7ce0*/  IMAD.U32 R19, RZ, RZ, UR5 ;  /* 0x00000005ff137e24 */ /* 0x000fe2000f8e00ff */
[----:B------:R-:W-:Y:S02]  /*7cf0*/  UMOV UR5, 0x43300000 ;  /* 0x4330000000057882 */ /* 0x000fe40000000000 */
[----:B------:R-:W-:-:S03]  /*7d00*/  IMAD.U32 R24, RZ, RZ, UR7 ;  /* 0x00000007ff187e24 */ /* 0x000fc6000f8e00ff */
[C---:B------:R-:W-:Y:S02]  /*7d10*/  DADD R20, R18.reuse, 1 ;  /* 0x3ff0000012147429 */ /* 0x040fe40000000000 */
[----:B------:R-:W-:-:S04]  /*7d20*/  DADD R18, R18, -1 ;  /* 0xbff0000012127429 */ /* 0x000fc80000000000 */
[----:B------:R-:W0:Y:S02]  /*7d30*/  MUFU.RCP64H R17, R21 ;  /* 0x0000001500117308 */ /* 0x000e240000001800 */
[----:B0-----:R-:W-:-:S08]  /*7d40*/  DFMA R12, -R20, R16, 1 ;  /* 0x3ff00000140c742b */ /* 0x001fd00000000110 */
[----:B------:R-:W-:-:S08]  /*7d50*/  DFMA R12, R12, R12, R12 ;  /* 0x0000000c0c0c722b */ /* 0x000fd0000000000c */
[----:B------:R-:W-:-:S08]  /*7d60*/  DFMA R16, R16, R12, R16 ;  /* 0x0000000c1010722b */ /* 0x000fd00000000010 */
[----:B------:R-:W-:-:S08]  /*7d70*/  DMUL R12, R18, R16 ;  /* 0x00000010120c7228 */ /* 0x000fd00000000000 */
[----:B------:R-:W-:-:S08]  /*7d80*/  DFMA R12, R18, R16, R12 ;  /* 0x00000010120c722b */ /* 0x000fd0000000000c */
[----:B------:R-:W-:Y:S02]  /*7d90*/  DMUL R14, R12, R12 ;  /* 0x0000000c0c0e7228 */ /* 0x000fe40000000000 */
[----:B------:R-:W-:-:S06]  /*7da0*/  DADD R22, R18, -R12 ;  /* 0x0000000012167229 */ /* 0x000fcc000000080c */
[----:B------:R-:W-:Y:S02]  /*7db0*/  DFMA R2, R14, UR10, R2 ;  /* 0x0000000a0e027c2b */ /* 0x000fe40008000002 */
[----:B------:R-:W-:-:S06]  /*7dc0*/  DADD R22, R22, R22 ;  /* 0x0000000016167229 */ /* 0x000fcc0000000016 */
[----:B------:R-:W-:Y:S02]  /*7dd0*/  DFMA R2, R14, R2, UR16 ;  /* 0x000000100e027e2b */ /* 0x000fe40008000002 */
[----:B------:R-:W-:-:S06]  /*7de0*/  DFMA R22, R18, -R12, R22 ;  /* 0x8000000c1216722b */ /* 0x000fcc0000000016 */
[----:B------:R-:W-:Y:S02]  /*7df0*/  DFMA R2, R14, R2, UR18 ;  /* 0x000000120e027e2b */ /* 0x000fe40008000002 */
[----:B------:R-:W-:-:S06]  /*7e00*/  DMUL R22, R16, R22 ;  /* 0x0000001610167228 */ /* 0x000fcc0000000000 */
[----:B------:R-:W-:-:S08]  /*7e10*/  DFMA R2, R14, R2, UR20 ;  /* 0x000000140e027e2b */ /* 0x000fd00008000002 */
[----:B------:R-:W-:Y:S02]  /*7e20*/  DFMA R20, R14, R2, UR22 ;  /* 0x000000160e147e2b */ /* 0x000fe40008000002 */
[----:B------:R-:W-:-:S06]  /*7e30*/  DADD R2, R24, -UR4 ;  /* 0x8000000418027e29 */ /* 0x000fcc0008000000 */
[----:B------:R-:W-:Y:S02]  /*7e40*/  DFMA R20, R14, R20, UR24 ;  /* 0x000000180e147e2b */ /* 0x000fe40008000014 */
[----:B------:R-:W-:-:S06]  /*7e50*/  DFMA R6, R2, R6, R12 ;  /* 0x000000060206722b */ /* 0x000fcc000000000c */
[----:B------:R-:W-:Y:S02]  /*7e60*/  DFMA R20, R14, R20, UR26 ;  /* 0x0000001a0e147e2b */ /* 0x000fe40008000014 */
[----:B------:R-:W-:-:S06]  /*7e70*/  DFMA R8, R2, -R8, R6 ;  /* 0x800000080208722b */ /* 0x000fcc0000000006 */
[----:B------:R-:W-:Y:S02]  /*7e80*/  DMUL R20, R14, R20 ;  /* 0x000000140e147228 */ /* 0x000fe40000000000 */
[----:B------:R-:W-:-:S06]  /*7e90*/  DADD R8, -R12, R8 ;  /* 0x000000000c087229 */ /* 0x000fcc0000000108 */
[----:B------:R-:W-:-:S08]  /*7ea0*/  DFMA R20, R12, R20, R22 ;  /* 0x000000140c14722b */ /* 0x000fd00000000016 */
[----:B------:R-:W-:-:S08]  /*7eb0*/  DADD R8, R20, -R8 ;  /* 0x0000000014087229 */ /* 0x000fd00000000808 */
[----:B------:R-:W-:-:S08]  /*7ec0*/  DFMA R8, R2, R10, R8 ;  /* 0x0000000a0208722b */ /* 0x000fd00000000008 */
[----:B------:R-:W-:Y:S01]  /*7ed0*/  DADD R6, R6, R8 ;  /* 0x0000000006067229 */ /* 0x000fe20000000008 */
[----:B------:R-:W-:Y:S10]  /*7ee0*/  BRA `(.L_x_92) ;  /* 0x0000000000247947 */ /* 0x000ff40003800000 */
.L_x_91:
[----:B------:R-:W-:Y:S01]  /*7ef0*/  IMAD.MOV.U32 R2, RZ, RZ, 0x0 ;  /* 0x00000000ff027424 */ /* 0x000fe200078e00ff */
[----:B------:R-:W-:Y:S01]  /*7f00*/  MOV R7, UR15 ;  /* 0x0000000f00077c02 */ /* 0x000fe20008000f00 */
[----:B------:R-:W-:Y:S01]  /*7f10*/  IMAD.MOV.U32 R3, RZ, RZ, 0x7ff00000 ;  /* 0x7ff00000ff037424 */ /* 0x000fe200078e00ff */
[----:B------:R-:W-:Y:S01]  /*7f20*/  ULOP3.LUT UP0, URZ, UR15, 0x7fffffff, URZ, 0xc0, !UPT ;  /* 0x7fffffff0fff7892 */ /* 0x000fe2000f80c0ff */
[----:B------:R-:W-:-:S05]  /*7f30*/  IMAD.U32 R6, RZ, RZ, UR14 ;  /* 0x0000000eff067e24 */ /* 0x000fca000f8e00ff */
[----:B------:R-:W-:Y:S01]  /*7f40*/  PLOP3.LUT P0, PT, PT, PT, UP0, 0x80, 0x8 ;  /* 0x000000000008781c */ /* 0x000fe20003f0f008 */
[----:B------:R-:W-:-:S10]  /*7f50*/  DFMA R2, R2, R6, +INF ;  /* 0x7ff000000202742b */ /* 0x000fd40000000006 */
[----:B------:R-:W-:Y:S02]  /*7f60*/  FSEL R6, R2, RZ, P0 ;  /* 0x000000ff02067208 */ /* 0x000fe40000000000 */
[----:B------:R-:W-:-:S07]  /*7f70*/  FSEL R7, R3, -QNAN , P0 ;  /* 0xfff0000003077808 */ /* 0x000fce0000000000 */
.L_x_92:
[----:B------:R-:W0:Y:S01]  /*7f80*/  LDC.64 R2, c[0x0][0x3d0] ;  /* 0x0000f400ff027b82 */ /* 0x000e220000000a00 */
[----:B------:R-:W-:Y:S01]  /*7f90*/  DADD R4, R4, -R6 ;  /* 0x0000000004047229 */ /* 0x000fe20000000806 */
[----:B0-----:R-:W-:-:S06]  /*7fa0*/  IMAD.WIDE R2, R0, 0x8, R2 ;  /* 0x0000000800027825 */ /* 0x001fcc00078e0202 */
[----:B------:R-:W-:Y:S01]  /*7fb0*/  STG.E.64 desc[UR12][R2.64], R4 ;  /* 0x0000000402007986 */ /* 0x000fe2000c101b0c */
[----:B------:R-:W-:Y:S05]  /*7fc0*/  EXIT ;  /* 0x000000000000794d */ /* 0x000fea0003800000 */
        .weak           $__internal_0_$__cuda_sm20_div_rn_f64_full
        .type           $__internal_0_$__cuda_sm20_div_rn_f64_full,@function
        .size           $__internal_0_$__cuda_sm20_div_rn_f64_full,($__internal_1_$__cuda_sm20_dsqrt_rn_f64_mediumpath_v1 - $__internal_0_$__cuda_sm20_div_rn_f64_full)
$__internal_0_$__cuda_sm20_div_rn_f64_full:
[C---:B------:R-:W-:Y:S01]  /*7fd0*/  FSETP.GEU.AND P0, PT, |R15|.reuse, 1.469367938527859385e-39, PT ;  /* 0x001000000f00780b */ /* 0x040fe20003f0e200 */
[----:B------:R-:W-:Y:S01]  /*7fe0*/  IMAD.MOV.U32 R37, RZ, RZ, R9 ;  /* 0x000000ffff257224 */ /* 0x000fe200078e0009 */
[----:B------:R-:W-:Y:S01]  /*7ff0*/  LOP3.LUT R16, R15, 0x800fffff, RZ, 0xc0, !PT ;  /* 0x800fffff0f107812 */ /* 0x000fe200078ec0ff */
[----:B------:R-:W-:Y:S01]  /*8000*/  IMAD.MOV.U32 R36, RZ, RZ, R10 ;  /* 0x000000ffff247224 */ /* 0x000fe200078e000a */
[----:B------:R-:W-:Y:S01]  /*8010*/  MOV R42, 0x1 ;  /* 0x00000001002a7802 */ /* 0x000fe20000000f00 */
[----:B------:R-:W-:Y:S01]  /*8020*/  BSSY.RECONVERGENT B0, `(.L_x_93) ;  /* 0x0000059000007945 */ /* 0x000fe20003800200 */
[----:B------:R-:W-:Y:S01]  /*8030*/  LOP3.LUT R17, R16, 0x3ff00000, RZ, 0xfc, !PT ;  /* 0x3ff0000010117812 */ /* 0x000fe200078efcff */
[----:B------:R-:W-:Y:S01]  /*8040*/  IMAD.MOV.U32 R16, RZ, RZ, R14 ;  /* 0x000000ffff107224 */ /* 0x000fe200078e000e */
[C---:B------:R-:W-:Y:S02]  /*8050*/  FSETP.GEU.AND P2, PT, |R37|.reuse, 1.469367938527859385e-39, PT ;  /* 0x001000002500780b */ /* 0x040fe40003f4e200 */
[----:B------:R-:W-:-:S02]  /*8060*/  LOP3.LUT R9, R37, 0x7ff00000, RZ, 0xc0, !PT ;  /* 0x7ff0000025097812 */ /* 0x000fc400078ec0ff */
[----:B------:R-:W-:Y:S01]  /*8070*/  LOP3.LUT R12, R15, 0x7ff00000, RZ, 0xc0, !PT ;  /* 0x7ff000000f0c7812 */ /* 0x000fe200078ec0ff */
[----:B------:R-:W-:-:S03]  /*8080*/  @!P0 DMUL R16, R14, 8.98846567431157953865e+307 ;  /* 0x7fe000000e108828 */ /* 0x000fc60000000000 */
[----:B------:R-:W-:-:S03]  /*8090*/  ISETP.GE.U32.AND P1, PT, R9, R12, PT ;  /* 0x0000000c0900720c */ /* 0x000fc60003f26070 */
[----:B------:R-:W0:Y:S02]  /*80a0*/  MUFU.RCP64H R43, R17 ;  /* 0x00000011002b7308 */ /* 0x000e240000001800 */
[----:B------:R-:W-:Y:S01]  /*80b0*/  @!P2 LOP3.LUT R10, R15, 0x7ff00000, RZ, 0xc0, !PT ;  /* 0x7ff000000f0aa812 */ /* 0x000fe200078ec0ff */
[----:B------:R-:W-:Y:S01]  /*80c0*/  @!P2 IMAD.MOV.U32 R44, RZ, RZ, RZ ;  /* 0x000000ffff2ca224 */ /* 0x000fe200078e00ff */
[----:B------:R-:W-:Y:S02]  /*80d0*/  @!P0 LOP3.LUT R12, R17, 0x7ff00000, RZ, 0xc0, !PT ;  /* 0x7ff00000110c8812 */ /* 0x000fe400078ec0ff */
[----:B------:R-:W-:Y:S01]  /*80e0*/  @!P2 ISETP.GE.U32.AND P3, PT, R9, R10, PT ;  /* 0x0000000a0900a20c */ /* 0x000fe20003f66070 */
[----:B------:R-:W-:-:S05]  /*80f0*/  IMAD.MOV.U32 R10, RZ, RZ, 0x1ca00000 ;  /* 0x1ca00000ff0a7424 */ /* 0x000fca00078e00ff */
[C---:B------:R-:W-:Y:S02]  /*8100*/  @!P2 SEL R13, R10.reuse, 0x63400000, !P3 ;  /* 0x634000000a0da807 */ /* 0x040fe40005800000 */
[----:B------:R-:W-:Y:S02]  /*8110*/  SEL R11, R10, 0x63400000, !P1 ;  /* 0x634000000a0b7807 */ /* 0x000fe40004800000 */
[----:B------:R-:W-:Y:S01]  /*8120*/  @!P2 LOP3.LUT R13, R13, 0x80000000, R37, 0xf8, !PT ;  /* 0x800000000d0da812 */ /* 0x000fe200078ef825 */
[----:B0-----:R-:W-:-:S03]  /*8130*/  DFMA R38, R42, -R16, 1 ;  /* 0x3ff000002a26742b */ /* 0x001fc60000000810 */
[----:B------:R-:W-:-:S05]  /*8140*/  @!P2 LOP3.LUT R45, R13, 0x100000, RZ, 0xfc, !PT ;  /* 0x001000000d2da812 */ /* 0x000fca00078efcff */
[----:B------:R-:W-:-:S08]  /*8150*/  DFMA R38, R38, R38, R38 ;  /* 0x000000262626722b */ /* 0x000fd00000000026 */
[----:B------:R-:W-:Y:S01]  /*8160*/  DFMA R42, R42, R38, R42 ;  /* 0x000000262a2a722b */ /* 0x000fe2000000002a */
[----:B------:R-:W-:Y:S01]  /*8170*/  LOP3.LUT R39, R11, 0x800fffff, R37, 0xf8, !PT ;  /* 0x800fffff0b277812 */ /* 0x000fe200078ef825 */
[----:B------:R-:W-:Y:S01]  /*8180*/  IMAD.MOV.U32 R38, RZ, RZ, R36 ;  /* 0x000000ffff267224 */ /* 0x000fe200078e0024 */
[----:B------:R-:W-:-:S05]  /*8190*/  MOV R11, R9 ;  /* 0x00000009000b7202 */ /* 0x000fca0000000f00 */
[----:B------:R-:W-:Y:S02]  /*81a0*/  DFMA R40, R42, -R16, 1 ;  /* 0x3ff000002a28742b */ /* 0x000fe40000000810 */
[----:B------:R-:W-:-:S06]  /*81b0*/  @!P2 DFMA R38, R38, 2, -R44 ;  /* 0x400000002626a82b */ /* 0x000fcc000000082c */
[----:B------:R-:W-:-:S04]  /*81c0*/  DFMA R42, R42, R40, R42 ;  /* 0x000000282a2a722b */ /* 0x000fc8000000002a */
[----:B------:R-:W-:-:S04]  /*81d0*/  @!P2 LOP3.LUT R11, R39, 0x7ff00000, RZ, 0xc0, !PT ;  /* 0x7ff00000270ba812 */ /* 0x000fc800078ec0ff */
[----:B------:R-:W-:Y:S01]  /*81e0*/  DMUL R40, R42, R38 ;  /* 0x000000262a287228 */ /* 0x000fe20000000000 */
[----:B------:R-:W-:-:S05]  /*81f0*/  VIADD R13, R11, 0xffffffff ;  /* 0xffffffff0b0d7836 */ /* 0x000fca0000000000 */
[----:B------:R-:W-:Y:S01]  /*8200*/  ISETP.GT.U32.AND P0, PT, R13, 0x7feffffe, PT ;  /* 0x7feffffe0d00780c */ /* 0x000fe20003f04070 */
[----:B------:R-:W-:Y:S01]  /*8210*/  VIADD R13, R12, 0xffffffff ;  /* 0xffffffff0c0d7836 */ /* 0x000fe20000000000 */
[----:B------:R-:W-:-:S04]  /*8220*/  DFMA R44, R40, -R16, R38 ;  /* 0x80000010282c722b */ /* 0x000fc80000000026 */
[----:B------:R-:W-:-:S04]  /*8230*/  ISETP.GT.U32.OR P0, PT, R13, 0x7feffffe, P0 ;  /* 0x7feffffe0d00780c */ /* 0x000fc80000704470 */
[----:B------:R-:W-:-:S09]  /*8240*/  DFMA R40, R42, R44, R40 ;  /* 0x0000002c2a28722b */ /* 0x000fd20000000028 */
[----:B------:R-:W-:Y:S05]  /*8250*/  @P0 BRA `(.L_x_94) ;  /* 0x0000000000740947 */ /* 0x000fea0003800000 */
[----:B------:R-:W-:-:S04]  /*8260*/  LOP3.LUT R12, R15, 0x7ff00000, RZ, 0xc0, !PT ;  /* 0x7ff000000f0c7812 */ /* 0x000fc800078ec0ff */
[CC--:B------:R-:W-:Y:S02]  /*8270*/  VIADDMNMX R11, R9.reuse, -R12.reuse, 0xb9600000, !PT ;  /* 0xb9600000090b7446 */ /* 0x0c0fe4000780090c */
[----:B------:R-:W-:Y:S01]  /*8280*/  ISETP.GE.U32.AND P0, PT, R9, R12, PT ;  /* 0x0000000c0900720c */ /* 0x000fe20003f06070 */
[----:B------:R-:W-:Y:S01]  /*8290*/  IMAD.MOV.U32 R12, RZ, RZ, RZ ;  /* 0x000000ffff0c7224 */ /* 0x000fe200078e00ff */
[----:B------:R-:W-:Y:S02]  /*82a0*/  VIMNMX R11, PT, PT, R11, 0x46a00000, PT ;  /* 0x46a000000b0b7848 */ /* 0x000fe40003fe0100 */
[----:B------:R-:W-:-:S05]  /*82b0*/  SEL R10, R10, 0x63400000, !P0 ;  /* 0x634000000a0a7807 */ /* 0x000fca0004000000 */
[----:B------:R-:W-:-:S05]  /*82c0*/  IMAD.IADD R10, R11, 0x1, -R10 ;  /* 0x000000010b0a7824 */ /* 0x000fca00078e0a0a */
[----:B------:R-:W-:-:S06]  /*82d0*/  IADD3 R13, PT, PT, R10, 0x7fe00000, RZ ;  /* 0x7fe000000a0d7810 */ /* 0x000fcc0007ffe0ff */
[----:B------:R-:W-:-:S10]  /*82e0*/  DMUL R42, R40, R12 ;  /* 0x0000000c282a7228 */ /* 0x000fd40000000000 */
[----:B------:R-:W-:-:S13]  /*82f0*/  FSETP.GTU.AND P0, PT, |R43|, 1.469367938527859385e-39, PT ;  /* 0x001000002b00780b */ /* 0x000fda0003f0c200 */
[----:B------:R-:W-:Y:S05]  /*8300*/  @P0 BRA `(.L_x_95) ;  /* 0x0000000000a80947 */ /* 0x000fea0003800000 */
[----:B------:R-:W-:-:S06]  /*8310*/  DFMA R16, R40, -R16, R38 ;  /* 0x800000102810722b */ /* 0x000fcc0000000026 */
[----:B------:R-:W-:-:S04]  /*8320*/  IMAD.MOV.U32 R16, RZ, RZ, RZ ;  /* 0x000000ffff107224 */ /* 0x000fc800078e00ff */
[C---:B------:R-:W-:Y:S02]  /*8330*/  FSETP.NEU.AND P0, PT, R17.reuse, RZ, PT ;  /* 0x000000ff1100720b */ /* 0x040fe40003f0d000 */
[----:B------:R-:W-:-:S04]  /*8340*/  LOP3.LUT R14, R17, 0x80000000, R15, 0x48, !PT ;  /* 0x80000000110e7812 */ /* 0x000fc800078e480f */
[----:B------:R-:W-:-:S07]  /*8350*/  LOP3.LUT R17, R14, R13, RZ, 0xfc, !PT ;  /* 0x0000000d0e117212 */ /* 0x000fce00078efcff */
[----:B------:R-:W-:Y:S05]  /*8360*/  @!P0 BRA `(.L_x_95) ;  /* 0x0000000000908947 */ /* 0x000fea0003800000 */
[----:B------:R-:W-:Y:S01]  /*8370*/  IMAD.MOV R13, RZ, RZ, -R10 ;  /* 0x000000ffff0d7224 */ /* 0x000fe200078e0a0a */
[----:B------:R-:W-:Y:S02]  /*8380*/  MOV R12, RZ ;  /* 0x000000ff000c7202 */ /* 0x000fe40000000f00 */
[----:B------:R-:W-:-:S04]  /*8390*/  IADD3 R10, PT, PT, -R10, -0x43300000, RZ ;  /* 0xbcd000000a0a7810 */ /* 0x000fc80007ffe1ff */
[----:B------:R-:W-:Y:S02]  /*83a0*/  DFMA R12, R42, -R12, R40 ;  /* 0x8000000c2a0c722b */ /* 0x000fe40000000028 */
[----:B------:R-:W-:-:S08]  /*83b0*/  DMUL.RP R40, R40, R16 ;  /* 0x0000001028287228 */ /* 0x000fd00000008000 */
[----:B------:R-:W-:Y:S02]  /*83c0*/  FSETP.NEU.AND P0, PT, |R13|, R10, PT ;  /* 0x0000000a0d00720b */ /* 0x000fe40003f0d200 */
[----:B------:R-:W-:Y:S02]  /*83d0*/  LOP3.LUT R14, R41, R14, RZ, 0x3c, !PT ;  /* 0x0000000e290e7212 */ /* 0x000fe400078e3cff */
[----:B------:R-:W-:Y:S02]  /*83e0*/  FSEL R10, R40, R42, !P0 ;  /* 0x0000002a280a7208 */ /* 0x000fe40004000000 */
[----:B------:R-:W-:-:S03]  /*83f0*/  FSEL R11, R14, R43, !P0 ;  /* 0x0000002b0e0b7208 */ /* 0x000fc60004000000 */
[----:B------:R-:W-:Y:S02]  /*8400*/  IMAD.MOV.U32 R42, RZ, RZ, R10 ;  /* 0x000000ffff2a7224 */ /* 0x000fe400078e000a */
[----:B------:R-:W-:Y:S01]  /*8410*/  IMAD.MOV.U32 R43, RZ, RZ, R11 ;  /* 0x000000ffff2b7224 */ /* 0x000fe200078e000b */
[----:B------:R-:W-:Y:S06]  /*8420*/  BRA `(.L_x_95) ;  /* 0x0000000000607947 */ /* 0x000fec0003800000 */
.L_x_94:
[----:B------:R-:W-:-:S14]  /*8430*/  DSETP.NAN.AND P0, PT, R36, R36, PT ;  /* 0x000000242400722a */ /* 0x000fdc0003f08000 */
[----:B------:R-:W-:Y:S05]  /*8440*/  @P0 BRA `(.L_x_96) ;  /* 0x00000000004c0947 */ /* 0x000fea0003800000 */
[----:B------:R-:W-:-:S14]  /*8450*/  DSETP.NAN.AND P0, PT, R14, R14, PT ;  /* 0x0000000e0e00722a */ /* 0x000fdc0003f08000 */
[----:B------:R-:W-:Y:S05]  /*8460*/  @P0 BRA `(.L_x_97) ;  /* 0x0000000000340947 */ /* 0x000fea0003800000 */
[----:B------:R-:W-:Y:S01]  /*8470*/  ISETP.NE.AND P0, PT, R11, R12, PT ;  /* 0x0000000c0b00720c */ /* 0x000fe20003f05270 */
[----:B------:R-:W-:Y:S01]  /*8480*/  IMAD.MOV.U32 R43, RZ, RZ, -0x80000 ;  /* 0xfff80000ff2b7424 */ /* 0x000fe200078e00ff */
[----:B------:R-:W-:-:S11]  /*8490*/  MOV R42, 0x0 ;  /* 0x00000000002a7802 */ /* 0x000fd60000000f00 */
[----:B------:R-:W-:Y:S05]  /*84a0*/  @!P0 BRA `(.L_x_95) ;  /* 0x0000000000408947 */ /* 0x000fea0003800000 */
[----:B------:R-:W-:Y:S02]  /*84b0*/  ISETP.NE.AND P0, PT, R11, 0x7ff00000, PT ;  /* 0x7ff000000b00780c */ /* 0x000fe40003f05270 */
[----:B------:R-:W-:Y:S02]  /*84c0*/  LOP3.LUT R15, R37, 0x80000000, R15, 0x48, !PT ;  /* 0x80000000250f7812 */ /* 0x000fe400078e480f */
[----:B------:R-:W-:-:S13]  /*84d0*/  ISETP.EQ.OR P0, PT, R12, RZ, !P0 ;  /* 0x000000ff0c00720c */ /* 0x000fda0004702670 */
[----:B------:R-:W-:Y:S01]  /*84e0*/  @P0 LOP3.LUT R9, R15, 0x7ff00000, RZ, 0xfc, !PT ;  /* 0x7ff000000f090812 */ /* 0x000fe200078efcff */
[----:B------:R-:W-:Y:S01]  /*84f0*/  @!P0 IMAD.MOV.U32 R42, RZ, RZ, RZ ;  /* 0x000000ffff2a8224 */ /* 0x000fe200078e00ff */
[----:B------:R-:W-:Y:S01]  /*8500*/  @!P0 MOV R43, R15 ;  /* 0x0000000f002b8202 */ /* 0x000fe20000000f00 */
[----:B------:R-:W-:Y:S02]  /*8510*/  @P0 IMAD.MOV.U32 R42, RZ, RZ, RZ ;  /* 0x000000ffff2a0224 */ /* 0x000fe400078e00ff */
[----:B------:R-:W-:Y:S01]  /*8520*/  @P0 IMAD.MOV.U32 R43, RZ, RZ, R9 ;  /* 0x000000ffff2b0224 */ /* 0x000fe200078e0009 */
[----:B------:R-:W-:Y:S06]  /*8530*/  BRA `(.L_x_95) ;  /* 0x00000000001c7947 */ /* 0x000fec0003800000 */
.L_x_97:
[----:B------:R-:W-:Y:S02]  /*8540*/  LOP3.LUT R9, R15, 0x80000, RZ, 0xfc, !PT ;  /* 0x000800000f097812 */ /* 0x000fe400078efcff */
[----:B------:R-:W-:-:S03]  /*8550*/  MOV R42, R14 ;  /* 0x0000000e002a7202 */ /* 0x000fc60000000f00 */
[----:B------:R-:W-:Y:S01]  /*8560*/  IMAD.MOV.U32 R43, RZ, RZ, R9 ;  /* 0x000000ffff2b7224 */ /* 0x000fe200078e0009 */
[----:B------:R-:W-:Y:S06]  /*8570*/  BRA `(.L_x_95) ;  /* 0x00000000000c7947 */ /* 0x000fec0003800000 */
.L_x_96:
[----:B------:R-:W-:Y:S01]  /*8580*/  LOP3.LUT R9, R37, 0x80000, RZ, 0xfc, !PT ;  /* 0x0008000025097812 */ /* 0x000fe200078efcff */
[----:B------:R-:W-:-:S03]  /*8590*/  IMAD.MOV.U32 R42, RZ, RZ, R36 ;  /* 0x000000ffff2a7224 */ /* 0x000fc600078e0024 */
[----:B------:R-:W-:-:S07]  /*85a0*/  MOV R43, R9 ;  /* 0x00000009002b7202 */ /* 0x000fce0000000f00 */
.L_x_95:
[----:B------:R-:W-:Y:S05]  /*85b0*/  BSYNC.RECONVERGENT B0 ;  /* 0x0000000000007941 */ /* 0x000fea0003800200 */
.L_x_93:
[----:B------:R-:W-:Y:S01]  /*85c0*/  MOV R12, R8 ;  /* 0x00000008000c7202 */ /* 0x000fe20000000f00 */
[----:B------:R-:W-:Y:S02]  /*85d0*/  IMAD.MOV.U32 R13, RZ, RZ, 0x0 ;  /* 0x00000000ff0d7424 */ /* 0x000fe400078e00ff */
[----:B------:R-:W-:Y:S02]  /*85e0*/  IMAD.MOV.U32 R10, RZ, RZ, R42 ;  /* 0x000000ffff0a7224 */ /* 0x000fe400078e002a */
[----:B------:R-:W-:Y:S01]  /*85f0*/  IMAD.MOV.U32 R9, RZ, RZ, R43 ;  /* 0x000000ffff097224 */ /* 0x000fe200078e002b */
[----:B------:R-:W-:Y:S06]  /*8600*/  RET.REL.NODEC R12 `(_Z20kernel_loglikelihoodiPdiS_ddddddS_) ;  /* 0xffffff780c7c7950 */ /* 0x000fec0003c3ffff */
        .weak           $__internal_1_$__cuda_sm20_dsqrt_rn_f64_mediumpath_v1
        .type           $__internal_1_$__cuda_sm20_dsqrt_rn_f64_mediumpath_v1,@function
        .size           $__internal_1_$__cuda_sm20_dsqrt_rn_f64_mediumpath_v1,($_Z20kernel_loglikelihoodiPdiS_ddddddS_$__internal_accurate_pow - $__internal_1_$__cuda_sm20_dsqrt_rn_f64_mediumpath_v1)
$__internal_1_$__cuda_sm20_dsqrt_rn_f64_mediumpath_v1:
[----:B------:R-:W-:Y:S01]  /*8610*/  ISETP.GE.U32.AND P0, PT, R8, -0x3400000, PT ;  /* 0xfcc000000800780c */ /* 0x000fe20003f06070 */
[----:B------:R-:W-:Y:S01]  /*8620*/  IMAD.MOV.U32 R10, RZ, RZ, R14 ;  /* 0x000000ffff0a7224 */ /* 0x000fe200078e000e */
[----:B------:R-:W-:Y:S01]  /*8630*/  MOV R8, R12 ;  /* 0x0000000c00087202 */ /* 0x000fe20000000f00 */
[----:B------:R-:W-:Y:S01]  /*8640*/  IMAD.MOV.U32 R9, RZ, RZ, R13 ;  /* 0x000000ffff097224 */ /* 0x000fe200078e000d */
[----:B------:R-:W-:Y:S01]  /*8650*/  MOV R5, R23 ;  /* 0x0000001700057202 */ /* 0x000fe20000000f00 */
[----:B------:R-:W-:-:S08]  /*8660*/  IMAD.MOV.U32 R4, RZ, RZ, R22 ;  /* 0x000000ffff047224 */ /* 0x000fd000078e0016 */
[----:B------:R-:W-:Y:S05]  /*8670*/  @!P0 BRA `(.L_x_98) ;  /* 0x0000000000208947 */ /* 0x000fea0003800000 */
[----:B------:R-:W-:-:S10]  /*8680*/  DFMA.RM R4, R4, R10, R16 ;  /* 0x0000000a0404722b */ /* 0x000fd40000004010 */
[----:B------:R-:W-:-:S05]  /*8690*/  IADD3 R10, P0, PT, R4, 0x1, RZ ;  /* 0x00000001040a7810 */ /* 0x000fca0007f1e0ff */
[----:B------:R-:W-:-:S06]  /*86a0*/  IMAD.X R11, RZ, RZ, R5, P0 ;  /* 0x000000ffff0b7224 */ /* 0x000fcc00000e0605 */
[----:B------:R-:W-:-:S08]  /*86b0*/  DFMA.RP R8, -R4, R10, R8 ;  /* 0x0000000a0408722b */ /* 0x000fd00000008108 */
[----:B------:R-:W-:-:S06]  /*86c0*/  DSETP.GT.AND P0, PT, R8, RZ, PT ;  /* 0x000000ff0800722a */ /* 0x000fcc0003f04000 */
[----:B------:R-:W-:Y:S02]  /*86d0*/  FSEL R4, R10, R4, P0 ;  /* 0x000000040a047208 */ /* 0x000fe40000000000 */
[----:B------:R-:W-:Y:S01]  /*86e0*/  FSEL R5, R11, R5, P0 ;  /* 0x000000050b057208 */ /* 0x000fe20000000000 */
[----:B------:R-:W-:Y:S06]  /*86f0*/  BRA `(.L_x_99) ;  /* 0x0000000000647947 */ /* 0x000fec0003800000 */
.L_x_98:
[----:B------:R-:W-:-:S14]  /*8700*/  DSETP.NE.AND P0, PT, R8, RZ, PT ;  /* 0x000000ff0800722a */ /* 0x000fdc0003f05000 */
[----:B------:R-:W-:Y:S05]  /*8710*/  @!P0 BRA `(.L_x_100) ;  /* 0x0000000000588947 */ /* 0x000fea0003800000 */
[----:B------:R-:W-:-:S13]  /*8720*/  ISETP.GE.AND P0, PT, R9, RZ, PT ;  /* 0x000000ff0900720c */ /* 0x000fda0003f06270 */
[----:B------:R-:W-:Y:S01]  /*8730*/  @!P0 IMAD.MOV.U32 R4, RZ, RZ, 0x0 ;  /* 0x00000000ff048424 */ /* 0x000fe200078e00ff */
[----:B------:R-:W-:Y:S01]  /*8740*/  @!P0 MOV R5, 0xfff80000 ;  /* 0xfff8000000058802 */ /* 0x000fe20000000f00 */
[----:B------:R-:W-:Y:S06]  /*8750*/  @!P0 BRA `(.L_x_99) ;  /* 0x00000000004c8947 */ /* 0x000fec0003800000 */
[----:B------:R-:W-:-:S13]  /*8760*/  ISETP.GT.AND P0, PT, R9, 0x7fefffff, PT ;  /* 0x7fefffff0900780c */ /* 0x000fda0003f04270 */
[----:B------:R-:W-:Y:S05]  /*8770*/  @P0 BRA `(.L_x_100) ;  /* 0x0000000000400947 */ /* 0x000fea0003800000 */
[----:B------:R-:W-:Y:S01]  /*8780*/  DMUL R4, R8, 8.11296384146066816958e+31 ;  /* 0x4690000008047828 */ /* 0x000fe20000000000 */
[----:B------:R-:W-:Y:S01]  /*8790*/  IMAD.MOV.U32 R12, RZ, RZ, 0x0 ;  /* 0x00000000ff0c7424 */ /* 0x000fe200078e00ff */
[----:B------:R-:W-:Y:S01]  /*87a0*/  MOV R13, 0x3fd80000 ;  /* 0x3fd80000000d7802 */ /* 0x000fe20000000f00 */
[----:B------:R-:W-:-:S03]  /*87b0*/  IMAD.MOV.U32 R8, RZ, RZ, RZ ;  /* 0x000000ffff087224 */ /* 0x000fc600078e00ff */
[----:B------:R-:W0:Y:S03]  /*87c0*/  MUFU.RSQ64H R9, R5 ;  /* 0x0000000500097308 */ /* 0x000e260000001c00 */
[----:B0-----:R-:W-:-:S08]  /*87d0*/  DMUL R10, R8, R8 ;  /* 0x00000008080a7228 */ /* 0x001fd00000000000 */
[----:B------:R-:W-:-:S08]  /*87e0*/  DFMA R10, R4, -R10, 1 ;  /* 0x3ff00000040a742b */ /* 0x000fd0000000080a */
[----:B------:R-:W-:Y:S02]  /*87f0*/  DFMA R12, R10, R12, 0.5 ;  /* 0x3fe000000a0c742b */ /* 0x000fe4000000000c */
[----:B------:R-:W-:-:S08]  /*8800*/  DMUL R10, R8, R10 ;  /* 0x0000000a080a7228 */ /* 0x000fd00000000000 */
[----:B------:R-:W-:-:S08]  /*8810*/  DFMA R10, R12, R10, R8 ;  /* 0x0000000a0c0a722b */ /* 0x000fd00000000008 */
[----:B------:R-:W-:Y:S02]  /*8820*/  DMUL R8, R4, R10 ;  /* 0x0000000a04087228 */ /* 0x000fe40000000000 */
[----:B------:R-:W-:-:S06]  /*8830*/  VIADD R11, R11, 0xfff00000 ;  /* 0xfff000000b0b7836 */ /* 0x000fcc0000000000 */
[----:B------:R-:W-:-:S08]  /*8840*/  DFMA R12, R8, -R8, R4 ;  /* 0x80000008080c722b */ /* 0x000fd00000000004 */
[----:B------:R-:W-:-:S10]  /*8850*/  DFMA R4, R10, R12, R8 ;  /* 0x0000000c0a04722b */ /* 0x000fd40000000008 */
[----:B------:R-:W-:Y:S01]  /*8860*/  VIADD R5, R5, 0xfcb00000 ;  /* 0xfcb0000005057836 */ /* 0x000fe20000000000 */
[----:B------:R-:W-:Y:S06]  /*8870*/  BRA `(.L_x_99) ;  /* 0x0000000000047947 */ /* 0x000fec0003800000 */
.L_x_100:
[----:B------:R-:W-:-:S11]  /*8880*/  DADD R4, R8, R8 ;  /* 0x0000000008047229 */ /* 0x000fd60000000008 */
.L_x_99:
[----:B------:R-:W-:-:S04]  /*8890*/  MOV R3, 0x0 ;  /* 0x0000000000037802 */ /* 0x000fc80000000f00 */
[----:B------:R-:W-:Y:S05]  /*88a0*/  RET.REL.NODEC R2 `(_Z20kernel_loglikelihoodiPdiS_ddddddS_) ;  /* 0xffffff7402d47950 */ /* 0x000fea0003c3ffff */
        .type           $_Z20kernel_loglikelihoodiPdiS_ddddddS_$__internal_accurate_pow,@function
        .size           $_Z20kernel_loglikelihoodiPdiS_ddddddS_$__internal_accurate_pow,(.L_x_105 - $_Z20kernel_loglikelihoodiPdiS_ddddddS_$__internal_accurate_pow)
$_Z20kernel_loglikelihoodiPdiS_ddddddS_$__internal_accurate_pow:
[----:B------:R-:W-:Y:S01]  /*88b0*/  ISETP.GT.U32.AND P0, PT, R9, 0xfffff, PT ;  /* 0x000fffff0900780c */ /* 0x000fe20003f04070 */
[----:B------:R-:W-:Y:S01]  /*88c0*/  IMAD.MOV.U32 R12, RZ, RZ, R38 ;  /* 0x000000ffff0c7224 */ /* 0x000fe200078e0026 */
[----:B------:R-:W-:Y:S01]  /*88d0*/  MOV R14, R9 ;  /* 0x00000009000e7202 */ /* 0x000fe20000000f00 */
[--C-:B------:R-:W-:Y:S01]  /*88e0*/  IMAD.MOV.U32 R13, RZ, RZ, R9.reuse ;  /* 0x000000ffff0d7224 */ /* 0x100fe200078e0009 */
[----:B------:R-:W-:Y:S01]  /*88f0*/  MOV R22, 0x41ad3b5a ;  /* 0x41ad3b5a00167802 */ /* 0x000fe20000000f00 */
[----:B------:R-:W-:Y:S01]  /*8900*/  IMAD.MOV.U32 R28, RZ, RZ, RZ ;  /* 0x000000ffff1c7224 */ /* 0x000fe200078e00ff */
[----:B------:R-:W-:Y:S01]  /*8910*/  UMOV UR24, 0x7d2cafe2 ;  /* 0x7d2cafe200187882 */ /* 0x000fe20000000000 */
[----:B------:R-:W-:Y:S01]  /*8920*/  IMAD.MOV.U32 R23, RZ, RZ, 0x3ed0f5d2 ;  /* 0x3ed0f5d2ff177424 */ /* 0x000fe200078e00ff */
[----:B------:R-:W-:Y:S01]  /*8930*/  UMOV UR25, 0x3eb0f5ff ;  /* 0x3eb0f5ff00197882 */ /* 0x000fe20000000000 */
[----:B------:R-:W-:Y:S01]  /*8940*/  SHF.R.U32.HI R9, RZ, 0x14, R9 ;  /* 0x00000014ff097819 */ /* 0x000fe20000011609 */
[----:B------:R-:W-:Y:S01]  /*8950*/  UMOV UR26, 0x3b39803f ;  /* 0x3b39803f001a7882 */ /* 0x000fe20000000000 */
[----:B------:R-:W-:-:S02]  /*8960*/  UMOV UR27, 0x3c7abc9e ;  /* 0x3c7abc9e001b7882 */ /* 0x000fc40000000000 */
[----:B------:R-:W-:-:S10]  /*8970*/  @!P0 DMUL R12, R12, 1.80143985094819840000e+16 ;  /* 0x435000000c0c8828 */ /* 0x000fd40000000000 */
[----:B------:R-:W-:Y:S01]  /*8980*/  @!P0 IMAD.MOV.U32 R14, RZ, RZ, R13 ;  /* 0x000000ffff0e8224 */ /* 0x000fe200078e000d */
[----:B------:R-:W-:Y:S01]  /*8990*/  @!P0 LEA.HI R9, R13, 0xffffffca, RZ, 0xc ;  /* 0xffffffca0d098811 */ /* 0x000fe200078f60ff */
[----:B------:R-:W-:-:S03]  /*89a0*/  @!P0 IMAD.MOV.U32 R38, RZ, RZ, R12 ;  /* 0x000000ffff268224 */ /* 0x000fc600078e000c */
[----:B------:R-:W-:Y:S01]  /*89b0*/  LOP3.LUT R14, R14, 0x800fffff, RZ, 0xc0, !PT ;  /* 0x800fffff0e0e7812 */ /* 0x000fe200078ec0ff */
[----:B------:R-:W-:-:S03]  /*89c0*/  VIADD R12, R9, 0xfffffc01 ;  /* 0xfffffc01090c7836 */ /* 0x000fc60000000000 */
[----:B------:R-:W-:-:S04]  /*89d0*/  LOP3.LUT R39, R14, 0x3ff00000, RZ, 0xfc, !PT ;  /* 0x3ff000000e277812 */ /* 0x000fc800078efcff */
[----:B------:R-:W-:-:S13]  /*89e0*/  ISETP.GE.U32.AND P1, PT, R39, 0x3ff6a09f, PT ;  /* 0x3ff6a09f2700780c */ /* 0x000fda0003f26070 */
[----:B------:R-:W-:Y:S01]  /*89f0*/  @P1 IADD3 R15, PT, PT, R39, -0x100000, RZ ;  /* 0xfff00000270f1810 */ /* 0x000fe20007ffe0ff */
[----:B------:R-:W-:-:S04]  /*8a00*/  @P1 VIADD R12, R9, 0xfffffc02 ;  /* 0xfffffc02090c1836 */ /* 0x000fc80000000000 */
[----:B------:R-:W-:-:S06]  /*8a10*/  @P1 IMAD.MOV.U32 R39, RZ, RZ, R15 ;  /* 0x000000ffff271224 */ /* 0x000fcc00078e000f */
        /* <DEDUP_REMOVED lines=10> */
[----:B------:R-:W-:Y:S01]  /*8ac0*/  DFMA R16, R36, UR24, R22 ;  /* 0x0000001824107c2b */ /* 0x000fe20008000016 */
[----:B------:R-:W-:Y:S01]  /*8ad0*/  UMOV UR24, 0x75488a3f ;  /* 0x75488a3f00187882 */ /* 0x000fe20000000000 */
[----:B------:R-:W-:Y:S01]  /*8ae0*/  UMOV UR25, 0x3ef3b20a ;  /* 0x3ef3b20a00197882 */ /* 0x000fe20000000000 */
[----:B------:R-:W-:Y:S02]  /*8af0*/  DADD R30, R30, R30 ;  /* 0x000000001e1e7229 */ /* 0x000fe4000000001e */
[----:B------:R-:W-:-:S03]  /*8b00*/  DMUL R22, R14, R14 ;  /* 0x0000000e0e167228 */ /* 0x000fc60000000000 */
[----:B------:R-:W-:Y:S01]  /*8b10*/  DFMA R16, R36, R16, UR24 ;  /* 0x0000001824107e2b */ /* 0x000fe20008000010 */
[----:B------:R-:W-:Y:S01]  /*8b20*/  UMOV UR24, 0xe4faecd5 ;  /* 0xe4faecd500187882 */ /* 0x000fe20000000000 */
[----:B------:R-:W-:Y:S01]  /*8b30*/  UMOV UR25, 0x3f1745cd ;  /* 0x3f1745cd00197882 */ /* 0x000fe20000000000 */
[----:B------:R-:W-:-:S05]  /*8b40*/  DFMA R30, R38, -R14, R30 ;  /* 0x8000000e261e722b */ /* 0x000fca000000001e */
[----:B------:R-:W-:Y:S01]  /*8b50*/  DFMA R16, R36, R16, UR24 ;  /* 0x0000001824107e2b */ /* 0x000fe20008000010 */
[----:B------:R-:W-:Y:S01]  /*8b60*/  UMOV UR24, 0x258a578b ;  /* 0x258a578b00187882 */ /* 0x000fe20000000000 */
[----:B------:R-:W-:Y:S01]  /*8b70*/  UMOV UR25, 0x3f3c71c7 ;  /* 0x3f3c71c700197882 */ /* 0x000fe20000000000 */
[----:B------:R-:W-:-:S05]  /*8b80*/  DMUL R28, R28, R30 ;  /* 0x0000001e1c1c7228 */ /* 0x000fca0000000000 */
[----:B------:R-:W-:Y:S01]  /*8b90*/  DFMA R16, R36, R16, UR24 ;  /* 0x0000001824107e2b */ /* 0x000fe20008000010 */
[----:B------:R-:W-:Y:S01]  /*8ba0*/  UMOV UR24, 0x9242b910 ;  /* 0x9242b91000187882 */ /* 0x000fe20000000000 */
[----:B------:R-:W-:-:S03]  /*8bb0*/  UMOV UR25, 0x3f624924 ;  /* 0x3f62492400197882 */ /* 0x000fc60000000000 */
[----:B------:R-:W-:Y:S01]  /*8bc0*/  VIADD R39, R29, 0x100000 ;  /* 0x001000001d277836 */ /* 0x000fe20000000000 */
[----:B------:R-:W-:Y:S02]  /*8bd0*/  MOV R38, R28 ;  /* 0x0000001c00267202 */ /* 0x000fe40000000f00 */
[----:B------:R-:W-:Y:S01]  /*8be0*/  DFMA R16, R36, R16, UR24 ;  /* 0x0000001824107e2b */ /* 0x000fe20008000010 */
[----:B------:R-:W-:Y:S01]  /*8bf0*/  UMOV UR24, 0x99999dfb ;  /* 0x99999dfb00187882 */ /* 0x000fe20000000000 */
[----:B------:R-:W-:-:S06]  /*8c00*/  UMOV UR25, 0x3f899999 ;  /* 0x3f89999900197882 */ /* 0x000fcc0000000000 */
[----:B------:R-:W-:Y:S01]  /*8c10*/  DFMA R26, R36, R16, UR24 ;  /* 0x00000018241a7e2b */ /* 0x000fe20008000010 */
[----:B------:R-:W-:Y:S01]  /*8c20*/  UMOV UR24, 0x55555555 ;  /* 0x5555555500187882 */ /* 0x000fe20000000000 */
[----:B------:R-:W-:-:S06]  /*8c30*/  UMOV UR25, 0x3fb55555 ;  /* 0x3fb5555500197882 */ /* 0x000fcc0000000000 */
[----:B------:R-:W-:-:S08]  /*8c40*/  DFMA R16, R36, R26, UR24 ;  /* 0x0000001824107e2b */ /* 0x000fd0000800001a */
[----:B------:R-:W-:Y:S01]  /*8c50*/  DADD R32, -R16, UR24 ;  /* 0x0000001810207e29 */ /* 0x000fe20008000100 */
[----:B------:R-:W-:Y:S01]  /*8c60*/  UMOV UR24, 0xb9e7b0 ;  /* 0x00b9e7b000187882 */ /* 0x000fe20000000000 */
[----:B------:R-:W-:-:S06]  /*8c70*/  UMOV UR25, 0x3c46a4cb ;  /* 0x3c46a4cb00197882 */ /* 0x000fcc0000000000 */
[----:B------:R-:W-:Y:S02]  /*8c80*/  DFMA R32, R36, R26, R32 ;  /* 0x0000001a2420722b */ /* 0x000fe40000000020 */
[C---:B------:R-:W-:Y:S02]  /*8c90*/  DMUL R26, R14.reuse, R22 ;  /* 0x000000160e1a7228 */ /* 0x040fe40000000000 */
[----:B------:R-:W-:-:S04]  /*8ca0*/  DFMA R36, R14, R14, -R22 ;  /* 0x0000000e0e24722b */ /* 0x000fc80000000816 */
[----:B------:R-:W-:Y:S01]  /*8cb0*/  DADD R30, R32, -UR24 ;  /* 0x80000018201e7e29 */ /* 0x000fe20008000000 */
[----:B------:R-:W-:Y:S01]  /*8cc0*/  UMOV UR24, 0x80000000 ;  /* 0x8000000000187882 */ /* 0x000fe20000000000 */
[C---:B------:R-:W-:Y:S01]  /*8cd0*/  DFMA R32, R14.reuse, R22, -R26 ;  /* 0x000000160e20722b */ /* 0x040fe2000000081a */
[----:B------:R-:W-:Y:S01]  /*8ce0*/  UMOV UR25, 0x43300000 ;  /* 0x4330000000197882 */ /* 0x000fe20000000000 */
[----:B------:R-:W-:-:S04]  /*8cf0*/  DFMA R36, R14, R38, R36 ;  /* 0x000000260e24722b */ /* 0x000fc80000000024 */
[----:B------:R-:W-:Y:S02]  /*8d00*/  DADD R40, R16, R30 ;  /* 0x0000000010287229 */ /* 0x000fe4000000001e */
[----:B------:R-:W-:-:S06]  /*8d10*/  DFMA R32, R28, R22, R32 ;  /* 0x000000161c20722b */ /* 0x000fcc0000000020 */
[----:B------:R-:W-:Y:S02]  /*8d20*/  DMUL R22, R40, R26 ;  /* 0x0000001a28167228 */ /* 0x000fe40000000000 */
[----:B------:R-:W-:Y:S02]  /*8d30*/  DFMA R32, R14, R36, R32 ;  /* 0x000000240e20722b */ /* 0x000fe40000000020 */
[----:B------:R-:W-:-:S04]  /*8d40*/  DADD R16, R16, -R40 ;  /* 0x0000000010107229 */ /* 0x000fc80000000828 */
[----:B------:R-:W-:-:S04]  /*8d50*/  DFMA R36, R40, R26, -R22 ;  /* 0x0000001a2824722b */ /* 0x000fc80000000816 */
[----:B------:R-:W-:-:S04]  /*8d60*/  DADD R16, R30, R16 ;  /* 0x000000001e107229 */ /* 0x000fc80000000010 */
[----:B------:R-:W-:-:S08]  /*8d70*/  DFMA R30, R40, R32, R36 ;  /* 0x00000020281e722b */ /* 0x000fd00000000024 */
[----:B------:R-:W-:-:S08]  /*8d80*/  DFMA R30, R16, R26, R30 ;  /* 0x0000001a101e722b */ /* 0x000fd0000000001e */
[----:B------:R-:W-:-:S08]  /*8d90*/  DADD R26, R22, R30 ;  /* 0x00000000161a7229 */ /* 0x000fd0000000001e */
[--C-:B------:R-:W-:Y:S02]  /*8da0*/  DADD R16, R14, R26.reuse ;  /* 0x000000000e107229 */ /* 0x100fe4000000001a */
[----:B------:R-:W-:-:S06]  /*8db0*/  DADD R22, R22, -R26 ;  /* 0x0000000016167229 */ /* 0x000fcc000000081a */
[----:B------:R-:W-:Y:S02]  /*8dc0*/  DADD R14, R14, -R16 ;  /* 0x000000000e0e7229 */ /* 0x000fe40000000810 */
[----:B------:R-:W-:-:S06]  /*8dd0*/  DADD R22, R30, R22 ;  /* 0x000000001e167229 */ /* 0x000fcc0000000016 */
[----:B------:R-:W-:-:S08]  /*8de0*/  DADD R14, R26, R14 ;  /* 0x000000001a0e7229 */ /* 0x000fd0000000000e */
[----:B------:R-:W-:-:S08]  /*8df0*/  DADD R14, R22, R14 ;  /* 0x00000000160e7229 */ /* 0x000fd0000000000e */
[----:B------:R-:W-:Y:S01]  /*8e00*/  DADD R28, R28, R14 ;  /* 0x000000001c1c7229 */ /* 0x000fe2000000000e */
[----:B------:R-:W-:Y:S01]  /*8e10*/  HFMA2 R15, -RZ, RZ, 3.59375, 0 ;  /* 0x43300000ff0f7431 */ /* 0x000fe200000001ff */
[----:B------:R-:W-:-:S06]  /*8e20*/  LOP3.LUT R14, R12, 0x80000000, RZ, 0x3c, !PT ;  /* 0x800000000c0e7812 */ /* 0x000fcc00078e3cff */
[----:B------:R-:W-:Y:S02]  /*8e30*/  DADD R22, R16, R28 ;  /* 0x0000000010167229 */ /* 0x000fe4000000001c */
[----:B------:R-:W-:Y:S01]  /*8e40*/  DADD R14, R14, -UR24 ;  /* 0x800000180e0e7e29 */ /* 0x000fe20008000000 */
[----:B------:R-:W-:Y:S01]  /*8e50*/  UMOV UR24, 0xfefa39ef ;  /* 0xfefa39ef00187882 */ /* 0x000fe20000000000 */
[----:B------:R-:W-:-:S04]  /*8e60*/  UMOV UR25, 0x3fe62e42 ;  /* 0x3fe62e4200197882 */ /* 0x000fc80000000000 */
[--C-:B------:R-:W-:Y:S02]  /*8e70*/  DADD R16, R16, -R22.reuse ;  /* 0x0000000010107229 */ /* 0x100fe40000000816 */
[----:B------:R-:W-:-:S06]  /*8e80*/  DFMA R12, R14, UR24, R22 ;  /* 0x000000180e0c7c2b */ /* 0x000fcc0008000016 */
[----:B------:R-:W-:Y:S02]  /*8e90*/  DADD R16, R28, R16 ;  /* 0x000000001c107229 */ /* 0x000fe40000000010 */
[----:B------:R-:W-:-:S08]  /*8ea0*/  DFMA R26, R14, -UR24, R12 ;  /* 0x800000180e1a7c2b */ /* 0x000fd0000800000c */
[----:B------:R-:W-:-:S08]  /*8eb0*/  DADD R26, -R22, R26 ;  /* 0x00000000161a7229 */ /* 0x000fd0000000011a */
[----:B------:R-:W-:-:S08]  /*8ec0*/  DADD R16, R16, -R26 ;  /* 0x0000000010107229 */ /* 0x000fd0000000081a */
[----:B------:R-:W-:-:S08]  /*8ed0*/  DFMA R16, R14, UR26, R16 ;  /* 0x0000001a0e107c2b */ /* 0x000fd00008000010 */
[----:B------:R-:W-:-:S08]  /*8ee0*/  DADD R14, R12, R16 ;  /* 0x000000000c0e7229 */ /* 0x000fd00000000010 */
[----:B------:R-:W-:Y:S02]  /*8ef0*/  DADD R22, R12, -R14 ;  /* 0x000000000c167229 */ /* 0x000fe4000000080e */
[----:B------:R-:W-:-:S06]  /*8f00*/  DMUL R12, R14, 2 ;  /* 0x400000000e0c7828 */ /* 0x000fcc0000000000 */
[----:B------:R-:W-:Y:S02]  /*8f10*/  DADD R22, R16, R22 ;  /* 0x0000000010167229 */ /* 0x000fe40000000016 */
[----:B------:R-:W-:Y:S01]  /*8f20*/  DFMA R14, R14, 2, -R12 ;  /* 0x400000000e0e782b */ /* 0x000fe2000000080c */
[----:B------:R-:W-:Y:S02]  /*8f30*/  IMAD.MOV.U32 R16, RZ, RZ, 0x652b82fe ;  /* 0x652b82feff107424 */ /* 0x000fe400078e00ff */
[----:B------:R-:W-:-:S05]  /*8f40*/  IMAD.MOV.U32 R17, RZ, RZ, 0x3ff71547 ;  /* 0x3ff71547ff117424 */ /* 0x000fca00078e00ff */
[----:B------:R-:W-:-:S08]  /*8f50*/  DFMA R22, R22, 2, R14 ;  /* 0x400000001616782b */ /* 0x000fd0000000000e */
[----:B------:R-:W-:-:S08]  /*8f60*/  DADD R14, R12, R22 ;  /* 0x000000000c0e7229 */ /* 0x000fd00000000016 */
[----:B------:R-:W-:Y:S02]  /*8f70*/  DFMA R16, R14, R16, 6.75539944105574400000e+15 ;  /* 0x433800000e10742b */ /* 0x000fe40000000010 */
[----:B------:R-:W-:Y:S01]  /*8f80*/  FSETP.GEU.AND P0, PT, |R15|, 4.1917929649353027344, PT ;  /* 0x4086232b0f00780b */ /* 0x000fe20003f0e200 */
[----:B------:R-:W-:-:S05]  /*8f90*/  DADD R12, R12, -R14 ;  /* 0x000000000c0c7229 */ /* 0x000fca000000080e */
[----:B------:R-:W-:-:S03]  /*8fa0*/  DADD R26, R16, -6.75539944105574400000e+15 ;  /* 0xc3380000101a7429 */ /* 0x000fc60000000000 */
[----:B------:R-:W-:-:S05]  /*8fb0*/  DADD R22, R22, R12 ;  /* 0x0000000016167229 */ /* 0x000fca000000000c */
        /* <DEDUP_REMOVED lines=35> */
[----:B------:R-:W-:Y:S01]  /*91f0*/  IMAD R13, R16, 0x100000, R27 ;  /* 0x00100000100d7824 */ /* 0x000fe200078e021b */
[----:B------:R-:W-:Y:S01]  /*9200*/  MOV R12, R26 ;  /* 0x0000001a000c7202 */ /* 0x000fe20000000f00 */
[----:B------:R-:W-:Y:S06]  /*9210*/  @!P0 BRA `(.L_x_101) ;  /* 0x0000000000308947 */ /* 0x000fec0003800000 */
[----:B------:R-:W-:Y:S01]  /*9220*/  FSETP.GEU.AND P1, PT, |R15|, 4.2275390625, PT ;  /* 0x408748000f00780b */ /* 0x000fe20003f2e200 */
[C---:B------:R-:W-:Y:S02]  /*9230*/  DADD R12, R14.reuse, +INF ;  /* 0x7ff000000e0c7429 */ /* 0x040fe40000000000 */
[----:B------:R-:W-:-:S08]  /*9240*/  DSETP.GEU.AND P0, PT, R14, RZ, PT ;  /* 0x000000ff0e00722a */ /* 0x000fd00003f0e000 */
[----:B------:R-:W-:Y:S02]  /*9250*/  FSEL R12, R12, RZ, P0 ;  /* 0x000000ff0c0c7208 */ /* 0x000fe40000000000 */
[----:B------:R-:W-:Y:S02]  /*9260*/  @!P1 LEA.HI R9, R16, R16, RZ, 0x1 ;  /* 0x0000001010099211 */ /* 0x000fe400078f08ff */
[----:B------:R-:W-:Y:S02]  /*9270*/  FSEL R13, R13, RZ, P0 ;  /* 0x000000ff0d0d7208 */ /* 0x000fe40000000000 */
[----:B------:R-:W-:-:S05]  /*9280*/  @!P1 SHF.R.S32.HI R9, RZ, 0x1, R9 ;  /* 0x00000001ff099819 */ /* 0x000fca0000011409 */
[----:B------:R-:W-:Y:S02]  /*9290*/  @!P1 IMAD.IADD R14, R16, 0x1, -R9 ;  /* 0x00000001100e9824 */ /* 0x000fe400078e0a09 */
[----:B------:R-:W-:-:S03]  /*92a0*/  @!P1 IMAD R27, R9, 0x100000, R27 ;  /* 0x00100000091b9824 */ /* 0x000fc600078e021b */
[----:B------:R-:W-:Y:S02]  /*92b0*/  @!P1 LEA R15, R14, 0x3ff00000, 0x14 ;  /* 0x3ff000000e0f9811 */ /* 0x000fe400078ea0ff */
[----:B------:R-:W-:-:S06]  /*92c0*/  @!P1 MOV R14, RZ ;  /* 0x000000ff000e9202 */ /* 0x000fcc0000000f00 */
[----:B------:R-:W-:-:S11]  /*92d0*/  @!P1 DMUL R12, R26, R14 ;  /* 0x0000000e1a0c9228 */ /* 0x000fd60000000000 */
.L_x_101:
[----:B------:R-:W-:Y:S01]  /*92e0*/  DFMA R22, R22, R12, R12 ;  /* 0x0000000c1616722b */ /* 0x000fe2000000000c */
[----:B------:R-:W-:Y:S01]  /*92f0*/  IMAD.MOV.U32 R9, RZ, RZ, 0x0 ;  /* 0x00000000ff097424 */ /* 0x000fe200078e00ff */
[----:B------:R-:W-:-:S08]  /*9300*/  DSETP.NEU.AND P0, PT, |R12|, +INF , PT ;  /* 0x7ff000000c00742a */ /* 0x000fd00003f0d200 */
[----:B------:R-:W-:Y:S02]  /*9310*/  FSEL R12, R12, R22, !P0 ;  /* 0x000000160c0c7208 */ /* 0x000fe40004000000 */
[----:B------:R-:W-:Y:S01]  /*9320*/  FSEL R13, R13, R23, !P0 ;  /* 0x000000170d0d7208 */ /* 0x000fe20004000000 */
[----:B------:R-:W-:Y:S06]  /*9330*/  RET.REL.NODEC R8 `(_Z20kernel_loglikelihoodiPdiS_ddddddS_) ;  /* 0xffffff6c08307950 */ /* 0x000fec0003c3ffff */
.L_x_102:
[----:B------:R-:W-:-:S00]  /*9340*/  BRA `(.L_x_102) ;  /* 0xfffffffc00fc7947 */ /* 0x000fc0000383ffff */
[----:B------:R-:W-:-:S00]  /*9350*/  NOP ;  /* 0x0000000000007918 */ /* 0x000fc00000000000 */
        /* <DEDUP_REMOVED lines=10> */
.L_x_105:


//--------------------- .nv.shared.reserved.0     --------------------------
	.section	.nv.shared.reserved.0,"aw",@nobits
	.weak		__nv_reservedSMEM_offset_0_alias
	.size		__nv_reservedSMEM_offset_0_alias, 0, 64
	.other		__nv_reservedSMEM_offset_0_alias,@"STO_CUDA_RESERVED_SHARED STV_DEFAULT"
__nv_reservedSMEM_offset_0_alias:
	.zero		0
	.zero		64


//--------------------- .nv.constant0._Z20kernel_loglikelihoodiPdiS_ddddddS_ --------------------------
	.section	.nv.constant0._Z20kernel_loglikelihoodiPdiS_ddddddS_,"a",@progbits
	.sectionflags	@""
	.align	4
.nv.constant0._Z20kernel_loglikelihoodiPdiS_ddddddS_:
	.zero		984


//--------------------- SYMBOLS --------------------------

	.type		.nv.reservedSmem.offset0,@object
	.size		.nv.reservedSmem.offset0,0x4
